	.version 2.2
	.target sm_20
	// compiled with /home/bachelor/deicide218/cuda-3.2/open64/lib//be
	// nvopencc 3.2 built on 2010-11-03

	//-----------------------------------------------------------
	// Compiling scanLargeArray.cpp3.i (/tmp/ccBI#.yLWrhj)
	//-----------------------------------------------------------

	//-----------------------------------------------------------
	// Options:
	//-----------------------------------------------------------
	//  Target:ptx, ISA:sm_20, Endian:little, Pointer Size:64
	//  -O3	(Optimization level)
	//  -g0	(Debug level)
	//  -m2	(Report advisories)
	//-----------------------------------------------------------

	.file	1	"<command-line>"
	.file	2	"scanLargeArray.cudafe2.gpu"
	.file	3	"/usr/lib/gcc/x86_64-linux-gnu/4.4.7/include/stddef.h"
	.file	4	"/home/bachelor/deicide218/cuda-3.2/bin/../include/crt/device_runtime.h"
	.file	5	"/home/bachelor/deicide218/cuda-3.2/bin/../include/host_defines.h"
	.file	6	"/home/bachelor/deicide218/cuda-3.2/bin/../include/builtin_types.h"
	.file	7	"/home/bachelor/deicide218/cuda-3.2/bin/../include/device_types.h"
	.file	8	"/home/bachelor/deicide218/cuda-3.2/bin/../include/driver_types.h"
	.file	9	"/home/bachelor/deicide218/cuda-3.2/bin/../include/surface_types.h"
	.file	10	"/home/bachelor/deicide218/cuda-3.2/bin/../include/texture_types.h"
	.file	11	"/home/bachelor/deicide218/cuda-3.2/bin/../include/vector_types.h"
	.file	12	"/home/bachelor/deicide218/cuda-3.2/bin/../include/device_launch_parameters.h"
	.file	13	"/home/bachelor/deicide218/cuda-3.2/bin/../include/crt/storage_class.h"
	.file	14	"/usr/include/x86_64-linux-gnu/bits/types.h"
	.file	15	"/usr/include/time.h"
	.file	16	"scanLargeArray.cu"
	.file	17	"/home/bachelor/deicide218/cuda-3.2/bin/../include/common_functions.h"
	.file	18	"/home/bachelor/deicide218/cuda-3.2/bin/../include/math_functions.h"
	.file	19	"/home/bachelor/deicide218/cuda-3.2/bin/../include/math_constants.h"
	.file	20	"/home/bachelor/deicide218/cuda-3.2/bin/../include/device_functions.h"
	.file	21	"/home/bachelor/deicide218/cuda-3.2/bin/../include/sm_11_atomic_functions.h"
	.file	22	"/home/bachelor/deicide218/cuda-3.2/bin/../include/sm_12_atomic_functions.h"
	.file	23	"/home/bachelor/deicide218/cuda-3.2/bin/../include/sm_13_double_functions.h"
	.file	24	"/home/bachelor/deicide218/cuda-3.2/bin/../include/sm_20_atomic_functions.h"
	.file	25	"/home/bachelor/deicide218/cuda-3.2/bin/../include/sm_20_intrinsics.h"
	.file	26	"/home/bachelor/deicide218/cuda-3.2/bin/../include/surface_functions.h"
	.file	27	"/home/bachelor/deicide218/cuda-3.2/bin/../include/texture_fetch_functions.h"
	.file	28	"/home/bachelor/deicide218/cuda-3.2/bin/../include/math_functions_dbl_ptx3.h"


	.entry _Z14scan_L1_kerneljPjS_ (
		.param .u32 __cudaparm__Z14scan_L1_kerneljPjS__n,
		.param .u64 __cudaparm__Z14scan_L1_kerneljPjS__data,
		.param .u64 __cudaparm__Z14scan_L1_kerneljPjS__inter)
	{
	.reg .u32 %r<73>;
	.reg .u64 %rd<44>;
	.reg .pred %p<11>;
	.shared .align 4 .b8 __cuda___cuda_local_var_28435_42_non_const_s_data24[4368];
	.loc	16	25	0
$LDWbegin__Z14scan_L1_kerneljPjS_:
	mov.u32 	%r1, %ntid.x;
	mov.u32 	%r2, %ctaid.x;
	mul.lo.u32 	%r3, %r1, %r2;
	mul.lo.u32 	%r4, %r3, 2;
	mov.u32 	%r5, %tid.x;
	add.u32 	%r6, %r4, %r5;
	ld.param.u32 	%r7, [__cudaparm__Z14scan_L1_kerneljPjS__n];
	setp.lt.u32 	%p1, %r6, %r7;
	@!%p1 bra 	$Lt_0_7938;
	.loc	16	39	0
	ld.param.u64 	%rd1, [__cudaparm__Z14scan_L1_kerneljPjS__data];
	cvt.u64.u32 	%rd2, %r6;
	mul.wide.u32 	%rd3, %r6, 4;
	add.u64 	%rd4, %rd1, %rd3;
	ld.global.u32 	%r8, [%rd4+0];
	bra.uni 	$Lt_0_7682;
$Lt_0_7938:
	mov.u32 	%r8, 0;
$Lt_0_7682:
	mov.u64 	%rd5, __cuda___cuda_local_var_28435_42_non_const_s_data24;
	add.s32 	%r9, %r5, 4;
	shr.u32 	%r10, %r5, %r9;
	shr.u32 	%r11, %r10, 8;
	add.u32 	%r12, %r11, %r5;
	cvt.u64.u32 	%rd6, %r12;
	mul.wide.u32 	%rd7, %r12, 4;
	add.u64 	%rd8, %rd5, %rd7;
	st.shared.u32 	[%rd8+0], %r8;
	add.u32 	%r13, %r6, %r1;
	setp.lt.u32 	%p2, %r13, %r7;
	@!%p2 bra 	$Lt_0_8450;
	.loc	16	40	0
	ld.param.u64 	%rd9, [__cudaparm__Z14scan_L1_kerneljPjS__data];
	cvt.u64.u32 	%rd10, %r13;
	mul.wide.u32 	%rd11, %r13, 4;
	add.u64 	%rd12, %rd9, %rd11;
	ld.global.u32 	%r14, [%rd12+0];
	bra.uni 	$Lt_0_8194;
$Lt_0_8450:
	mov.u32 	%r14, 0;
$Lt_0_8194:
	add.u32 	%r15, %r5, %r1;
	add.s32 	%r16, %r15, 4;
	shr.u32 	%r17, %r15, %r16;
	shr.u32 	%r18, %r17, 8;
	add.u32 	%r19, %r15, %r18;
	cvt.u64.u32 	%rd13, %r19;
	mul.wide.u32 	%rd14, %r19, 4;
	add.u64 	%rd15, %rd5, %rd14;
	st.shared.u32 	[%rd15+0], %r14;
	.loc	16	43	0
	mov.s32 	%r20, %r1;
	mov.u32 	%r21, 0;
	setp.eq.u32 	%p3, %r1, %r21;
	@%p3 bra 	$Lt_0_13314;
	mov.u32 	%r22, 1;
$Lt_0_9218:
 //<loop> Loop body line 45
	.loc	16	45	0
	bar.sync 	0;
	setp.le.u32 	%p4, %r20, %r5;
	@%p4 bra 	$Lt_0_9474;
 //<loop> Part of loop body line 45, head labeled $Lt_0_9218
	.loc	16	56	0
	mul.lo.u32 	%r23, %r22, %r5;
	mul.lo.u32 	%r24, %r23, 2;
	add.u32 	%r25, %r24, %r22;
	add.u32 	%r26, %r25, %r22;
	sub.u32 	%r27, %r26, 1;
	add.s32 	%r28, %r26, 3;
	shr.u32 	%r29, %r27, %r28;
	shr.u32 	%r30, %r29, 8;
	add.u32 	%r31, %r26, %r30;
	cvt.u64.u32 	%rd16, %r31;
	mul.wide.u32 	%rd17, %r31, 4;
	add.u64 	%rd18, %rd5, %rd17;
	ld.shared.u32 	%r32, [%rd18+-4];
	sub.u32 	%r33, %r25, 1;
	add.s32 	%r34, %r25, 3;
	shr.u32 	%r35, %r33, %r34;
	shr.u32 	%r36, %r35, 8;
	add.u32 	%r37, %r25, %r36;
	cvt.u64.u32 	%rd19, %r37;
	mul.wide.u32 	%rd20, %r37, 4;
	add.u64 	%rd21, %rd5, %rd20;
	ld.shared.u32 	%r38, [%rd21+-4];
	add.u32 	%r39, %r32, %r38;
	st.shared.u32 	[%rd18+-4], %r39;
$Lt_0_9474:
 //<loop> Part of loop body line 45, head labeled $Lt_0_9218
	.loc	16	59	0
	mul.lo.u32 	%r22, %r22, 2;
	.loc	16	43	0
	shr.u32 	%r20, %r20, 1;
	mov.u32 	%r40, 0;
	setp.ne.u32 	%p5, %r20, %r40;
	@%p5 bra 	$Lt_0_9218;
	bra.uni 	$Lt_0_8706;
$Lt_0_13314:
	mov.u32 	%r22, 1;
$Lt_0_8706:
	mov.u32 	%r41, 0;
	setp.ne.u32 	%p6, %r5, %r41;
	@%p6 bra 	$Lt_0_10242;
	.loc	16	65	0
	mul.lo.u32 	%r42, %r1, 2;
	sub.u32 	%r43, %r42, 1;
	add.s32 	%r44, %r42, 3;
	shr.u32 	%r45, %r43, %r44;
	shr.u32 	%r46, %r45, 8;
	add.u32 	%r47, %r42, %r46;
	cvt.u64.u32 	%rd22, %r47;
	mul.wide.u32 	%rd23, %r47, 4;
	add.u64 	%rd24, %rd5, %rd23;
	ld.shared.u32 	%r48, [%rd24+-4];
	ld.param.u64 	%rd25, [__cudaparm__Z14scan_L1_kerneljPjS__inter];
	cvt.u64.u32 	%rd26, %r2;
	mul.wide.u32 	%rd27, %r2, 4;
	add.u64 	%rd28, %rd25, %rd27;
	st.global.u32 	[%rd28+0], %r48;
	.loc	16	66	0
	mov.u32 	%r49, 0;
	st.shared.u32 	[%rd24+-4], %r49;
$Lt_0_10242:
	mov.u32 	%r50, 1;
	setp.lt.u32 	%p7, %r1, %r50;
	@%p7 bra 	$Lt_0_10754;
	mov.u32 	%r51, 1;
$Lt_0_11266:
 //<loop> Loop body line 66, nesting depth: 1, estimated iterations: unknown
	.loc	16	71	0
	shr.u32 	%r22, %r22, 1;
	.loc	16	73	0
	bar.sync 	0;
	setp.le.u32 	%p8, %r51, %r5;
	@%p8 bra 	$Lt_0_11522;
 //<loop> Part of loop body line 66, head labeled $Lt_0_11266
	.loc	16	84	0
	mul.lo.u32 	%r52, %r22, %r5;
	mul.lo.u32 	%r53, %r52, 2;
	add.u32 	%r54, %r53, %r22;
	sub.u32 	%r55, %r54, 1;
	add.s32 	%r56, %r54, 3;
	shr.u32 	%r57, %r55, %r56;
	shr.u32 	%r58, %r57, 8;
	add.u32 	%r59, %r54, %r58;
	cvt.u64.u32 	%rd29, %r59;
	mul.wide.u32 	%rd30, %r59, 4;
	add.u64 	%rd31, %rd5, %rd30;
	ld.shared.u32 	%r60, [%rd31+-4];
	.loc	16	85	0
	add.u32 	%r61, %r54, %r22;
	sub.u32 	%r62, %r61, 1;
	add.s32 	%r63, %r61, 3;
	shr.u32 	%r64, %r62, %r63;
	shr.u32 	%r65, %r64, 8;
	add.u32 	%r66, %r61, %r65;
	cvt.u64.u32 	%rd32, %r66;
	mul.wide.u32 	%rd33, %r66, 4;
	add.u64 	%rd34, %rd5, %rd33;
	ld.shared.u32 	%r67, [%rd34+-4];
	st.shared.u32 	[%rd31+-4], %r67;
	.loc	16	86	0
	ld.shared.u32 	%r68, [%rd34+-4];
	add.u32 	%r69, %r68, %r60;
	st.shared.u32 	[%rd34+-4], %r69;
$Lt_0_11522:
 //<loop> Part of loop body line 66, head labeled $Lt_0_11266
	.loc	16	69	0
	mul.lo.u32 	%r51, %r51, 2;
	setp.le.u32 	%p9, %r51, %r1;
	@%p9 bra 	$Lt_0_11266;
$Lt_0_10754:
	.loc	16	89	0
	bar.sync 	0;
	@!%p1 bra 	$Lt_0_12290;
	.loc	16	91	0
	ld.shared.u32 	%r70, [%rd8+0];
	ld.param.u64 	%rd35, [__cudaparm__Z14scan_L1_kerneljPjS__data];
	cvt.u64.u32 	%rd36, %r6;
	mul.wide.u32 	%rd37, %r6, 4;
	add.u64 	%rd38, %rd35, %rd37;
	st.global.u32 	[%rd38+0], %r70;
$Lt_0_12290:
	@!%p2 bra 	$Lt_0_12802;
	.loc	16	92	0
	ld.shared.u32 	%r71, [%rd15+0];
	ld.param.u64 	%rd39, [__cudaparm__Z14scan_L1_kerneljPjS__data];
	cvt.u64.u32 	%rd40, %r13;
	mul.wide.u32 	%rd41, %r13, 4;
	add.u64 	%rd42, %rd39, %rd41;
	st.global.u32 	[%rd42+0], %r71;
$Lt_0_12802:
	.loc	16	93	0
	exit;
$LDWend__Z14scan_L1_kerneljPjS_:
	} // _Z14scan_L1_kerneljPjS_
	.extern	.shared .align 4 .b8 s_data[];

	.entry _Z18scan_inter1_kernelPjj (
		.param .u64 __cudaparm__Z18scan_inter1_kernelPjj_data,
		.param .u32 __cudaparm__Z18scan_inter1_kernelPjj_iter)
	{
	.reg .u32 %r<47>;
	.reg .u64 %rd<22>;
	.reg .pred %p<5>;
	.loc	16	95	0
$LDWbegin__Z18scan_inter1_kernelPjj:
	mov.u64 	%rd1, s_data;
	.loc	16	111	0
	mov.u32 	%r1, %ntid.x;
	mov.u32 	%r2, %ctaid.x;
	mul.lo.u32 	%r3, %r2, %r1;
	mov.u32 	%r4, %tid.x;
	mul.lo.u32 	%r5, %r4, 2;
	add.u32 	%r6, %r3, %r4;
	add.s32 	%r7, %r5, 4;
	ld.param.u32 	%r8, [__cudaparm__Z18scan_inter1_kernelPjj_iter];
	mul.lo.u32 	%r9, %r6, %r8;
	shr.u32 	%r10, %r5, %r7;
	mul.lo.u32 	%r11, %r9, 2;
	shr.u32 	%r12, %r10, 8;
	add.u32 	%r13, %r11, %r8;
	ld.param.u64 	%rd2, [__cudaparm__Z18scan_inter1_kernelPjj_data];
	cvt.u64.u32 	%rd3, %r13;
	mul.wide.u32 	%rd4, %r13, 4;
	add.u64 	%rd5, %rd2, %rd4;
	add.u32 	%r14, %r5, %r12;
	cvt.u64.u32 	%rd6, %r14;
	mul.wide.u32 	%rd7, %r14, 4;
	add.u64 	%rd8, %rd1, %rd7;
	ld.global.u32 	%r15, [%rd5+-4];
	st.shared.u32 	[%rd8+0], %r15;
	.loc	16	112	0
	add.u32 	%r16, %r5, 1;
	add.s32 	%r17, %r5, 5;
	shr.u32 	%r18, %r16, %r17;
	shr.u32 	%r19, %r18, 8;
	add.u32 	%r20, %r5, %r19;
	cvt.u64.u32 	%rd9, %r20;
	mul.wide.u32 	%rd10, %r20, 4;
	add.u64 	%rd11, %rd1, %rd10;
	add.u32 	%r21, %r13, %r8;
	cvt.u64.u32 	%rd12, %r21;
	mul.wide.u32 	%rd13, %r21, 4;
	add.u64 	%rd14, %rd2, %rd13;
	ld.global.u32 	%r22, [%rd14+-4];
	st.shared.u32 	[%rd11+4], %r22;
	.loc	16	115	0
	mov.s32 	%r23, %r1;
	mov.u32 	%r24, 0;
	setp.eq.u32 	%p1, %r1, %r24;
	@%p1 bra 	$Lt_1_2050;
	mov.u32 	%r25, 1;
$Lt_1_2562:
 //<loop> Loop body line 117
	.loc	16	117	0
	bar.sync 	0;
	setp.le.u32 	%p2, %r23, %r4;
	@%p2 bra 	$Lt_1_2818;
 //<loop> Part of loop body line 117, head labeled $Lt_1_2562
	.loc	16	127	0
	mul.lo.u32 	%r26, %r25, %r4;
	mul.lo.u32 	%r27, %r26, 2;
	add.u32 	%r28, %r27, %r25;
	add.u32 	%r29, %r28, %r25;
	sub.u32 	%r30, %r29, 1;
	add.s32 	%r31, %r29, 3;
	shr.u32 	%r32, %r30, %r31;
	shr.u32 	%r33, %r32, 8;
	add.u32 	%r34, %r29, %r33;
	cvt.u64.u32 	%rd15, %r34;
	mul.wide.u32 	%rd16, %r34, 4;
	add.u64 	%rd17, %rd1, %rd16;
	ld.shared.u32 	%r35, [%rd17+-4];
	sub.u32 	%r36, %r28, 1;
	add.s32 	%r37, %r28, 3;
	shr.u32 	%r38, %r36, %r37;
	shr.u32 	%r39, %r38, 8;
	add.u32 	%r40, %r28, %r39;
	cvt.u64.u32 	%rd18, %r40;
	mul.wide.u32 	%rd19, %r40, 4;
	add.u64 	%rd20, %rd1, %rd19;
	ld.shared.u32 	%r41, [%rd20+-4];
	add.u32 	%r42, %r35, %r41;
	st.shared.u32 	[%rd17+-4], %r42;
$Lt_1_2818:
 //<loop> Part of loop body line 117, head labeled $Lt_1_2562
	.loc	16	130	0
	mul.lo.u32 	%r25, %r25, 2;
	.loc	16	115	0
	shr.u32 	%r23, %r23, 1;
	mov.u32 	%r43, 0;
	setp.ne.u32 	%p3, %r23, %r43;
	@%p3 bra 	$Lt_1_2562;
$Lt_1_2050:
	.loc	16	133	0
	bar.sync 	0;
	.loc	16	135	0
	ld.shared.u32 	%r44, [%rd8+0];
	st.global.u32 	[%rd5+-4], %r44;
	.loc	16	136	0
	ld.shared.u32 	%r45, [%rd11+4];
	st.global.u32 	[%rd14+-4], %r45;
	.loc	16	137	0
	exit;
$LDWend__Z18scan_inter1_kernelPjj:
	} // _Z18scan_inter1_kernelPjj

	.entry _Z18scan_inter2_kernelPjj (
		.param .u64 __cudaparm__Z18scan_inter2_kernelPjj_data,
		.param .u32 __cudaparm__Z18scan_inter2_kernelPjj_iter)
	{
	.reg .u32 %r<47>;
	.reg .u64 %rd<22>;
	.reg .pred %p<5>;
	.loc	16	139	0
$LDWbegin__Z18scan_inter2_kernelPjj:
	mov.u64 	%rd1, s_data;
	.loc	16	155	0
	mov.u32 	%r1, %ntid.x;
	mov.u32 	%r2, %ctaid.x;
	mul.lo.u32 	%r3, %r2, %r1;
	mov.u32 	%r4, %tid.x;
	mul.lo.u32 	%r5, %r4, 2;
	add.u32 	%r6, %r3, %r4;
	add.s32 	%r7, %r5, 4;
	ld.param.u32 	%r8, [__cudaparm__Z18scan_inter2_kernelPjj_iter];
	mul.lo.u32 	%r9, %r6, %r8;
	shr.u32 	%r10, %r5, %r7;
	mul.lo.u32 	%r11, %r9, 2;
	shr.u32 	%r12, %r10, 8;
	add.u32 	%r13, %r11, %r8;
	ld.param.u64 	%rd2, [__cudaparm__Z18scan_inter2_kernelPjj_data];
	cvt.u64.u32 	%rd3, %r13;
	mul.wide.u32 	%rd4, %r13, 4;
	add.u64 	%rd5, %rd2, %rd4;
	add.u32 	%r14, %r5, %r12;
	cvt.u64.u32 	%rd6, %r14;
	mul.wide.u32 	%rd7, %r14, 4;
	add.u64 	%rd8, %rd1, %rd7;
	ld.global.u32 	%r15, [%rd5+-4];
	st.shared.u32 	[%rd8+0], %r15;
	.loc	16	156	0
	add.u32 	%r16, %r5, 1;
	add.s32 	%r17, %r5, 5;
	shr.u32 	%r18, %r16, %r17;
	shr.u32 	%r19, %r18, 8;
	add.u32 	%r20, %r5, %r19;
	cvt.u64.u32 	%rd9, %r20;
	mul.wide.u32 	%rd10, %r20, 4;
	add.u64 	%rd11, %rd1, %rd10;
	add.u32 	%r21, %r13, %r8;
	cvt.u64.u32 	%rd12, %r21;
	mul.wide.u32 	%rd13, %r21, 4;
	add.u64 	%rd14, %rd2, %rd13;
	ld.global.u32 	%r22, [%rd14+-4];
	st.shared.u32 	[%rd11+4], %r22;
	.loc	16	158	0
	mul.lo.u32 	%r23, %r1, 2;
	mov.u32 	%r24, 1;
	setp.lt.u32 	%p1, %r1, %r24;
	@%p1 bra 	$Lt_2_2050;
	mov.u32 	%r25, 1;
$Lt_2_2562:
 //<loop> Loop body line 158, nesting depth: 1, estimated iterations: unknown
	.loc	16	162	0
	shr.u32 	%r23, %r23, 1;
	.loc	16	164	0
	bar.sync 	0;
	setp.le.u32 	%p2, %r25, %r4;
	@%p2 bra 	$Lt_2_2818;
 //<loop> Part of loop body line 158, head labeled $Lt_2_2562
	.loc	16	175	0
	mul.lo.u32 	%r26, %r23, %r4;
	mul.lo.u32 	%r27, %r26, 2;
	add.u32 	%r28, %r27, %r23;
	sub.u32 	%r29, %r28, 1;
	add.s32 	%r30, %r28, 3;
	shr.u32 	%r31, %r29, %r30;
	shr.u32 	%r32, %r31, 8;
	add.u32 	%r33, %r28, %r32;
	cvt.u64.u32 	%rd15, %r33;
	mul.wide.u32 	%rd16, %r33, 4;
	add.u64 	%rd17, %rd1, %rd16;
	ld.shared.u32 	%r34, [%rd17+-4];
	.loc	16	176	0
	add.u32 	%r35, %r28, %r23;
	sub.u32 	%r36, %r35, 1;
	add.s32 	%r37, %r35, 3;
	shr.u32 	%r38, %r36, %r37;
	shr.u32 	%r39, %r38, 8;
	add.u32 	%r40, %r35, %r39;
	cvt.u64.u32 	%rd18, %r40;
	mul.wide.u32 	%rd19, %r40, 4;
	add.u64 	%rd20, %rd1, %rd19;
	ld.shared.u32 	%r41, [%rd20+-4];
	st.shared.u32 	[%rd17+-4], %r41;
	.loc	16	177	0
	ld.shared.u32 	%r42, [%rd20+-4];
	add.u32 	%r43, %r42, %r34;
	st.shared.u32 	[%rd20+-4], %r43;
$Lt_2_2818:
 //<loop> Part of loop body line 158, head labeled $Lt_2_2562
	.loc	16	160	0
	mul.lo.u32 	%r25, %r25, 2;
	setp.le.u32 	%p3, %r25, %r1;
	@%p3 bra 	$Lt_2_2562;
$Lt_2_2050:
	.loc	16	180	0
	bar.sync 	0;
	.loc	16	182	0
	ld.shared.u32 	%r44, [%rd8+0];
	st.global.u32 	[%rd5+-4], %r44;
	.loc	16	183	0
	ld.shared.u32 	%r45, [%rd11+4];
	st.global.u32 	[%rd14+-4], %r45;
	.loc	16	184	0
	exit;
$LDWend__Z18scan_inter2_kernelPjj:
	} // _Z18scan_inter2_kernelPjj

	.entry _Z10uniformAddjPjS_ (
		.param .u32 __cudaparm__Z10uniformAddjPjS__n,
		.param .u64 __cudaparm__Z10uniformAddjPjS__data,
		.param .u64 __cudaparm__Z10uniformAddjPjS__inter)
	{
	.reg .u32 %r<18>;
	.reg .u64 %rd<14>;
	.reg .pred %p<5>;
	.shared .u32 __cuda_local_var_28597_42_non_const_uni;
	.loc	16	186	0
$LDWbegin__Z10uniformAddjPjS_:
	mov.u32 	%r1, %ctaid.x;
	mov.u32 	%r2, %tid.x;
	mov.u32 	%r3, 0;
	setp.ne.u32 	%p1, %r2, %r3;
	@%p1 bra 	$Lt_3_2562;
	.loc	16	190	0
	ld.param.u64 	%rd1, [__cudaparm__Z10uniformAddjPjS__inter];
	cvt.u64.u32 	%rd2, %r1;
	mul.wide.u32 	%rd3, %r1, 4;
	add.u64 	%rd4, %rd1, %rd3;
	ldu.global.u32 	%r4, [%rd4+0];
	st.shared.u32 	[__cuda_local_var_28597_42_non_const_uni], %r4;
$Lt_3_2562:
	.loc	16	191	0
	bar.sync 	0;
	mov.u32 	%r5, %ntid.x;
	mul.lo.u32 	%r6, %r5, %r1;
	mul.lo.u32 	%r7, %r6, 2;
	add.u32 	%r8, %r7, %r2;
	ld.param.u32 	%r9, [__cudaparm__Z10uniformAddjPjS__n];
	setp.ge.u32 	%p2, %r8, %r9;
	@%p2 bra 	$Lt_3_3074;
	.loc	16	196	0
	ld.param.u64 	%rd5, [__cudaparm__Z10uniformAddjPjS__data];
	cvt.u64.u32 	%rd6, %r8;
	mul.wide.u32 	%rd7, %r8, 4;
	add.u64 	%rd8, %rd5, %rd7;
	ld.global.u32 	%r10, [%rd8+0];
	ld.shared.u32 	%r11, [__cuda_local_var_28597_42_non_const_uni];
	add.u32 	%r12, %r10, %r11;
	st.global.u32 	[%rd8+0], %r12;
$Lt_3_3074:
	add.u32 	%r13, %r8, %r5;
	setp.ge.u32 	%p3, %r13, %r9;
	@%p3 bra 	$Lt_3_3586;
	.loc	16	197	0
	ld.param.u64 	%rd9, [__cudaparm__Z10uniformAddjPjS__data];
	cvt.u64.u32 	%rd10, %r13;
	mul.wide.u32 	%rd11, %r13, 4;
	add.u64 	%rd12, %rd9, %rd11;
	ld.global.u32 	%r14, [%rd12+0];
	ld.shared.u32 	%r15, [__cuda_local_var_28597_42_non_const_uni];
	add.u32 	%r16, %r14, %r15;
	st.global.u32 	[%rd12+0], %r16;
$Lt_3_3586:
	.loc	16	198	0
	exit;
$LDWend__Z10uniformAddjPjS_:
	} // _Z10uniformAddjPjS_



// ===== COMPILED SASS (sm_100) =====

	.target	sm_100

	.elftype	@"ET_EXEC"


//--------------------- .note.nv.tkinfo           --------------------------
	.section	.note.nv.tkinfo,"",@"SHT_NOTE"
	.sectionflags	@"SHF_NOTE_NV_TKINFO"
	.tkinfo
        /*0018*/ 	.word	0x00000002
        /*0030*/ 	.string	""
        /*0030*/ 	.string	"ptxas"
        /*0030*/ 	.string	"Cuda compilation tools, release 13.0, V13.0.88"
        /*0030*/ 	.string	"Build cuda_13.0.r13.0/compiler.36424714_0"
        /*0030*/ 	.string	"-arch sm_100 "



//--------------------- .note.nv.cuinfo           --------------------------
	.section	.note.nv.cuinfo,"",@"SHT_NOTE"
	.sectionflags	@"SHF_NOTE_NV_CUINFO"
        /*0018*/ 	.short	0x0002
        /*001a*/ 	.short	0x0014
        /*001c*/ 	.short	0x0082
	.zero		2


//--------------------- .nv.info                  --------------------------
	.section	.nv.info,"",@"SHT_CUDA_INFO"
	.align	4


	//----- nvinfo : EIATTR_REGCOUNT
	.align		4
        /*0000*/ 	.byte	0x04, 0x2f
        /*0002*/ 	.short	(.L_1 - .L_0)
	.align		4
.L_0:
        /*0004*/ 	.word	index@(_Z14scan_L1_kerneljPjS_)
        /*0008*/ 	.word	0x0000000f


	//----- nvinfo : EIATTR_FRAME_SIZE
	.align		4
.L_1:
        /*000c*/ 	.byte	0x04, 0x11
        /*000e*/ 	.short	(.L_3 - .L_2)
	.align		4
.L_2:
        /*0010*/ 	.word	index@(_Z14scan_L1_kerneljPjS_)
        /*0014*/ 	.word	0x00000000


	//----- nvinfo : EIATTR_REGCOUNT
	.align		4
.L_3:
        /*0018*/ 	.byte	0x04, 0x2f
        /*001a*/ 	.short	(.L_5 - .L_4)
	.align		4
.L_4:
        /*001c*/ 	.word	index@(_Z18scan_inter1_kernelPjj)
        /*0020*/ 	.word	0x00000010


	//----- nvinfo : EIATTR_FRAME_SIZE
	.align		4
.L_5:
        /*0024*/ 	.byte	0x04, 0x11
        /*0026*/ 	.short	(.L_7 - .L_6)
	.align		4
.L_6:
        /*0028*/ 	.word	index@(_Z18scan_inter1_kernelPjj)
        /*002c*/ 	.word	0x00000000


	//----- nvinfo : EIATTR_REGCOUNT
	.align		4
.L_7:
        /*0030*/ 	.byte	0x04, 0x2f
        /*0032*/ 	.short	(.L_9 - .L_8)
	.align		4
.L_8:
        /*0034*/ 	.word	index@(_Z18scan_inter2_kernelPjj)
        /*0038*/ 	.word	0x00000010


	//----- nvinfo : EIATTR_FRAME_SIZE
	.align		4
.L_9:
        /*003c*/ 	.byte	0x04, 0x11
        /*003e*/ 	.short	(.L_11 - .L_10)
	.align		4
.L_10:
        /*0040*/ 	.word	index@(_Z18scan_inter2_kernelPjj)
        /*0044*/ 	.word	0x00000000


	//----- nvinfo : EIATTR_REGCOUNT
	.align		4
.L_11:
        /*0048*/ 	.byte	0x04, 0x2f
        /*004a*/ 	.short	(.L_13 - .L_12)
	.align		4
.L_12:
        /*004c*/ 	.word	index@(_Z10uniformAddjPjS_)
        /*0050*/ 	.word	0x0000000c


	//----- nvinfo : EIATTR_FRAME_SIZE
	.align		4
.L_13:
        /*0054*/ 	.byte	0x04, 0x11
        /*0056*/ 	.short	(.L_15 - .L_14)
	.align		4
.L_14:
        /*0058*/ 	.word	index@(_Z10uniformAddjPjS_)
        /*005c*/ 	.word	0x00000000


	//----- nvinfo : EIATTR_MIN_STACK_SIZE
	.align		4
.L_15:
        /*0060*/ 	.byte	0x04, 0x12
        /*0062*/ 	.short	(.L_17 - .L_16)
	.align		4
.L_16:
        /*0064*/ 	.word	index@(_Z10uniformAddjPjS_)
        /*0068*/ 	.word	0x00000000


	//----- nvinfo : EIATTR_MIN_STACK_SIZE
	.align		4
.L_17:
        /*006c*/ 	.byte	0x04, 0x12
        /*006e*/ 	.short	(.L_19 - .L_18)
	.align		4
.L_18:
        /*0070*/ 	.word	index@(_Z18scan_inter2_kernelPjj)
        /*0074*/ 	.word	0x00000000


	//----- nvinfo : EIATTR_MIN_STACK_SIZE
	.align		4
.L_19:
        /*0078*/ 	.byte	0x04, 0x12
        /*007a*/ 	.short	(.L_21 - .L_20)
	.align		4
.L_20:
        /*007c*/ 	.word	index@(_Z18scan_inter1_kernelPjj)
        /*0080*/ 	.word	0x00000000


	//----- nvinfo : EIATTR_MIN_STACK_SIZE
	.align		4
.L_21:
        /*0084*/ 	.byte	0x04, 0x12
        /*0086*/ 	.short	(.L_23 - .L_22)
	.align		4
.L_22:
        /*0088*/ 	.word	index@(_Z14scan_L1_kerneljPjS_)
        /*008c*/ 	.word	0x00000000
.L_23:


//--------------------- .nv.compat                --------------------------
	.section	.nv.compat,"",@"SHT_CUDA_COMPAT_INFO"
	.align	4
        /*0000*/ 	.byte	0x02, 0x09, 0x00, 0x00, 0x02, 0x02, 0x01, 0x00, 0x02, 0x05, 0x05, 0x00, 0x03, 0x07, 0x01, 0x01
        /*0010*/ 	.byte	0x02, 0x03, 0x00, 0x00, 0x02, 0x06, 0x01, 0x00, 0x04, 0x0b, 0x08, 0x00, 0x09, 0x00, 0x00, 0x00
        /*0020*/ 	.byte	0x00, 0x00, 0x00, 0x00


//--------------------- .nv.info._Z10uniformAddjPjS_ --------------------------
	.section	.nv.info._Z10uniformAddjPjS_,"",@"SHT_CUDA_INFO"
	.sectionflags	@""
	.align	4


	//----- nvinfo : EIATTR_CUDA_API_VERSION
	.align		4
        /*0000*/ 	.byte	0x04, 0x37
        /*0002*/ 	.short	(.L_25 - .L_24)
.L_24:
        /*0004*/ 	.word	0x00000082


	//----- nvinfo : EIATTR_KPARAM_INFO
	.align		4
.L_25:
        /*0008*/ 	.byte	0x04, 0x17
        /*000a*/ 	.short	(.L_27 - .L_26)
.L_26:
        /*000c*/ 	.word	0x00000000
        /*0010*/ 	.short	0x0002
        /*0012*/ 	.short	0x0010
        /*0014*/ 	.byte	0x00, 0xf0, 0x21, 0x00


	//----- nvinfo : EIATTR_KPARAM_INFO
	.align		4
.L_27:
        /*0018*/ 	.byte	0x04, 0x17
        /*001a*/ 	.short	(.L_29 - .L_28)
.L_28:
        /*001c*/ 	.word	0x00000000
        /*0020*/ 	.short	0x0001
        /*0022*/ 	.short	0x0008
        /*0024*/ 	.byte	0x00, 0xf0, 0x21, 0x00


	//----- nvinfo : EIATTR_KPARAM_INFO
	.align		4
.L_29:
        /*0028*/ 	.byte	0x04, 0x17
        /*002a*/ 	.short	(.L_31 - .L_30)
.L_30:
        /*002c*/ 	.word	0x00000000
        /*0030*/ 	.short	0x0000
        /*0032*/ 	.short	0x0000
        /*0034*/ 	.byte	0x00, 0xf0, 0x11, 0x00


	//----- nvinfo : EIATTR_SPARSE_MMA_MASK
	.align		4
.L_31:
        /*0038*/ 	.byte	0x03, 0x50
        /*003a*/ 	.short	0x0000


	//----- nvinfo : EIATTR_MAXREG_COUNT
	.align		4
        /*003c*/ 	.byte	0x03, 0x1b
        /*003e*/ 	.short	0x00ff


	//----- nvinfo : EIATTR_NUM_BARRIERS
	.align		4
        /*0040*/ 	.byte	0x02, 0x4c
        /*0042*/ 	.byte	0x01
	.zero		1


	//----- nvinfo : EIATTR_MERCURY_ISA_VERSION
	.align		4
        /*0044*/ 	.byte	0x03, 0x5f
        /*0046*/ 	.short	0x0101


	//----- nvinfo : EIATTR_VRC_CTA_INIT_COUNT
	.align		4
        /*0048*/ 	.byte	0x02, 0x4a
	.zero		1
	.zero		1


	//----- nvinfo : EIATTR_EXIT_INSTR_OFFSETS
	.align		4
        /*004c*/ 	.byte	0x04, 0x1c
        /*004e*/ 	.short	(.L_33 - .L_32)


	//   ....[0]....
.L_32:
        /*0050*/ 	.word	0x00000200


	//   ....[1]....
        /*0054*/ 	.word	0x000002a0


	//----- nvinfo : EIATTR_CRS_STACK_SIZE
	.align		4
.L_33:
        /*0058*/ 	.byte	0x04, 0x1e
        /*005a*/ 	.short	(.L_35 - .L_34)
.L_34:
        /*005c*/ 	.word	0x00000000


	//----- nvinfo : EIATTR_CBANK_PARAM_SIZE
	.align		4
.L_35:
        /*0060*/ 	.byte	0x03, 0x19
        /*0062*/ 	.short	0x0018


	//----- nvinfo : EIATTR_PARAM_CBANK
	.align		4
        /*0064*/ 	.byte	0x04, 0x0a
        /*0066*/ 	.short	(.L_37 - .L_36)
	.align		4
.L_36:
        /*0068*/ 	.word	index@(.nv.constant0._Z10uniformAddjPjS_)
        /*006c*/ 	.short	0x0380
        /*006e*/ 	.short	0x0018


	//----- nvinfo : EIATTR_SW_WAR
	.align		4
.L_37:
        /*0070*/ 	.byte	0x04, 0x36
        /*0072*/ 	.short	(.L_39 - .L_38)
.L_38:
        /*0074*/ 	.word	0x00000008
.L_39:


//--------------------- .nv.info._Z18scan_inter2_kernelPjj --------------------------
	.section	.nv.info._Z18scan_inter2_kernelPjj,"",@"SHT_CUDA_INFO"
	.sectionflags	@""
	.align	4


	//----- nvinfo : EIATTR_CUDA_API_VERSION
	.align		4
        /*0000*/ 	.byte	0x04, 0x37
        /*0002*/ 	.short	(.L_41 - .L_40)
.L_40:
        /*0004*/ 	.word	0x00000082


	//----- nvinfo : EIATTR_KPARAM_INFO
	.align		4
.L_41:
        /*0008*/ 	.byte	0x04, 0x17
        /*000a*/ 	.short	(.L_43 - .L_42)
.L_42:
        /*000c*/ 	.word	0x00000000
        /*0010*/ 	.short	0x0001
        /*0012*/ 	.short	0x0008
        /*0014*/ 	.byte	0x00, 0xf0, 0x11, 0x00


	//----- nvinfo : EIATTR_KPARAM_INFO
	.align		4
.L_43:
        /*0018*/ 	.byte	0x04, 0x17
        /*001a*/ 	.short	(.L_45 - .L_44)
.L_44:
        /*001c*/ 	.word	0x00000000
        /*0020*/ 	.short	0x0000
        /*0022*/ 	.short	0x0000
        /*0024*/ 	.byte	0x00, 0xf0, 0x21, 0x00


	//----- nvinfo : EIATTR_SPARSE_MMA_MASK
	.align		4
.L_45:
        /*0028*/ 	.byte	0x03, 0x50
        /*002a*/ 	.short	0x0000


	//----- nvinfo : EIATTR_MAXREG_COUNT
	.align		4
        /*002c*/ 	.byte	0x03, 0x1b
        /*002e*/ 	.short	0x00ff


	//----- nvinfo : EIATTR_NUM_BARRIERS
	.align		4
        /*0030*/ 	.byte	0x02, 0x4c
        /*0032*/ 	.byte	0x01
	.zero		1


	//----- nvinfo : EIATTR_MERCURY_ISA_VERSION
	.align		4
        /*0034*/ 	.byte	0x03, 0x5f
        /*0036*/ 	.short	0x0101


	//----- nvinfo : EIATTR_VRC_CTA_INIT_COUNT
	.align		4
        /*0038*/ 	.byte	0x02, 0x4a
	.zero		1
	.zero		1


	//----- nvinfo : EIATTR_EXIT_INSTR_OFFSETS
	.align		4
        /*003c*/ 	.byte	0x04, 0x1c
        /*003e*/ 	.short	(.L_47 - .L_46)


	//   ....[0]....
.L_46:
        /*0040*/ 	.word	0x00000430


	//----- nvinfo : EIATTR_CRS_STACK_SIZE
	.align		4
.L_47:
        /*0044*/ 	.byte	0x04, 0x1e
        /*0046*/ 	.short	(.L_49 - .L_48)
.L_48:
        /*0048*/ 	.word	0x00000000


	//----- nvinfo : EIATTR_CBANK_PARAM_SIZE
	.align		4
.L_49:
        /*004c*/ 	.byte	0x03, 0x19
        /*004e*/ 	.short	0x000c


	//----- nvinfo : EIATTR_PARAM_CBANK
	.align		4
        /*0050*/ 	.byte	0x04, 0x0a
        /*0052*/ 	.short	(.L_51 - .L_50)
	.align		4
.L_50:
        /*0054*/ 	.word	index@(.nv.constant0._Z18scan_inter2_kernelPjj)
        /*0058*/ 	.short	0x0380
        /*005a*/ 	.short	0x000c


	//----- nvinfo : EIATTR_SW_WAR
	.align		4
.L_51:
        /*005c*/ 	.byte	0x04, 0x36
        /*005e*/ 	.short	(.L_53 - .L_52)
.L_52:
        /*0060*/ 	.word	0x00000008
.L_53:


//--------------------- .nv.info._Z18scan_inter1_kernelPjj --------------------------
	.section	.nv.info._Z18scan_inter1_kernelPjj,"",@"SHT_CUDA_INFO"
	.sectionflags	@""
	.align	4


	//----- nvinfo : EIATTR_CUDA_API_VERSION
	.align		4
        /*0000*/ 	.byte	0x04, 0x37
        /*0002*/ 	.short	(.L_55 - .L_54)
.L_54:
        /*0004*/ 	.word	0x00000082


	//----- nvinfo : EIATTR_KPARAM_INFO
	.align		4
.L_55:
        /*0008*/ 	.byte	0x04, 0x17
        /*000a*/ 	.short	(.L_57 - .L_56)
.L_56:
        /*000c*/ 	.word	0x00000000
        /*0010*/ 	.short	0x0001
        /*0012*/ 	.short	0x0008
        /*0014*/ 	.byte	0x00, 0xf0, 0x11, 0x00


	//----- nvinfo : EIATTR_KPARAM_INFO
	.align		4
.L_57:
        /*0018*/ 	.byte	0x04, 0x17
        /*001a*/ 	.short	(.L_59 - .L_58)
.L_58:
        /*001c*/ 	.word	0x00000000
        /*0020*/ 	.short	0x0000
        /*0022*/ 	.short	0x0000
        /*0024*/ 	.byte	0x00, 0xf0, 0x21, 0x00


	//----- nvinfo : EIATTR_SPARSE_MMA_MASK
	.align		4
.L_59:
        /*0028*/ 	.byte	0x03, 0x50
        /*002a*/ 	.short	0x0000


	//----- nvinfo : EIATTR_MAXREG_COUNT
	.align		4
        /*002c*/ 	.byte	0x03, 0x1b
        /*002e*/ 	.short	0x00ff


	//----- nvinfo : EIATTR_NUM_BARRIERS
	.align		4
        /*0030*/ 	.byte	0x02, 0x4c
        /*0032*/ 	.byte	0x01
	.zero		1


	//----- nvinfo : EIATTR_MERCURY_ISA_VERSION
	.align		4
        /*0034*/ 	.byte	0x03, 0x5f
        /*0036*/ 	.short	0x0101


	//----- nvinfo : EIATTR_VRC_CTA_INIT_COUNT
	.align		4
        /*0038*/ 	.byte	0x02, 0x4a
	.zero		1
	.zero		1


	//----- nvinfo : EIATTR_EXIT_INSTR_OFFSETS
	.align		4
        /*003c*/ 	.byte	0x04, 0x1c
        /*003e*/ 	.short	(.L_61 - .L_60)


	//   ....[0]....
.L_60:
        /*0040*/ 	.word	0x00000410


	//----- nvinfo : EIATTR_CRS_STACK_SIZE
	.align		4
.L_61:
        /*0044*/ 	.byte	0x04, 0x1e
        /*0046*/ 	.short	(.L_63 - .L_62)
.L_62:
        /*0048*/ 	.word	0x00000000


	//----- nvinfo : EIATTR_CBANK_PARAM_SIZE
	.align		4
.L_63:
        /*004c*/ 	.byte	0x03, 0x19
        /*004e*/ 	.short	0x000c


	//----- nvinfo : EIATTR_PARAM_CBANK
	.align		4
        /*0050*/ 	.byte	0x04, 0x0a
        /*0052*/ 	.short	(.L_65 - .L_64)
	.align		4
.L_64:
        /*0054*/ 	.word	index@(.nv.constant0._Z18scan_inter1_kernelPjj)
        /*0058*/ 	.short	0x0380
        /*005a*/ 	.short	0x000c


	//----- nvinfo : EIATTR_SW_WAR
	.align		4
.L_65:
        /*005c*/ 	.byte	0x04, 0x36
        /*005e*/ 	.short	(.L_67 - .L_66)
.L_66:
        /*0060*/ 	.word	0x00000008
.L_67:


//--------------------- .nv.info._Z14scan_L1_kerneljPjS_ --------------------------
	.section	.nv.info._Z14scan_L1_kerneljPjS_,"",@"SHT_CUDA_INFO"
	.sectionflags	@""
	.align	4


	//----- nvinfo : EIATTR_CUDA_API_VERSION
	.align		4
        /*0000*/ 	.byte	0x04, 0x37
        /*0002*/ 	.short	(.L_69 - .L_68)
.L_68:
        /*0004*/ 	.word	0x00000082


	//----- nvinfo : EIATTR_KPARAM_INFO
	.align		4
.L_69:
        /*0008*/ 	.byte	0x04, 0x17
        /*000a*/ 	.short	(.L_71 - .L_70)
.L_70:
        /*000c*/ 	.word	0x00000000
        /*0010*/ 	.short	0x0002
        /*0012*/ 	.short	0x0010
        /*0014*/ 	.byte	0x00, 0xf0, 0x21, 0x00


	//----- nvinfo : EIATTR_KPARAM_INFO
	.align		4
.L_71:
        /*0018*/ 	.byte	0x04, 0x17
        /*001a*/ 	.short	(.L_73 - .L_72)
.L_72:
        /*001c*/ 	.word	0x00000000
        /*0020*/ 	.short	0x0001
        /*0022*/ 	.short	0x0008
        /*0024*/ 	.byte	0x00, 0xf0, 0x21, 0x00


	//----- nvinfo : EIATTR_KPARAM_INFO
	.align		4
.L_73:
        /*0028*/ 	.byte	0x04, 0x17
        /*002a*/ 	.short	(.L_75 - .L_74)
.L_74:
        /*002c*/ 	.word	0x00000000
        /*0030*/ 	.short	0x0000
        /*0032*/ 	.short	0x0000
        /*0034*/ 	.byte	0x00, 0xf0, 0x11, 0x00


	//----- nvinfo : EIATTR_SPARSE_MMA_MASK
	.align		4
.L_75:
        /*0038*/ 	.byte	0x03, 0x50
        /*003a*/ 	.short	0x0000


	//----- nvinfo : EIATTR_MAXREG_COUNT
	.align		4
        /*003c*/ 	.byte	0x03, 0x1b
        /*003e*/ 	.short	0x00ff


	//----- nvinfo : EIATTR_NUM_BARRIERS
	.align		4
        /*0040*/ 	.byte	0x02, 0x4c
        /*0042*/ 	.byte	0x01
	.zero		1


	//----- nvinfo : EIATTR_MERCURY_ISA_VERSION
	.align		4
        /*0044*/ 	.byte	0x03, 0x5f
        /*0046*/ 	.short	0x0101


	//----- nvinfo : EIATTR_VRC_CTA_INIT_COUNT
	.align		4
        /*0048*/ 	.byte	0x02, 0x4a
	.zero		1
	.zero		1


	//----- nvinfo : EIATTR_EXIT_INSTR_OFFSETS
	.align		4
        /*004c*/ 	.byte	0x04, 0x1c
        /*004e*/ 	.short	(.L_77 - .L_76)


	//   ....[0]....
.L_76:
        /*0050*/ 	.word	0x00000740


	//   ....[1]....
        /*0054*/ 	.word	0x00000790


	//----- nvinfo : EIATTR_CRS_STACK_SIZE
	.align		4
.L_77:
        /*0058*/ 	.byte	0x04, 0x1e
        /*005a*/ 	.short	(.L_79 - .L_78)
.L_78:
        /*005c*/ 	.word	0x00000000


	//----- nvinfo : EIATTR_CBANK_PARAM_SIZE
	.align		4
.L_79:
        /*0060*/ 	.byte	0x03, 0x19
        /*0062*/ 	.short	0x0018


	//----- nvinfo : EIATTR_PARAM_CBANK
	.align		4
        /*0064*/ 	.byte	0x04, 0x0a
        /*0066*/ 	.short	(.L_81 - .L_80)
	.align		4
.L_80:
        /*0068*/ 	.word	index@(.nv.constant0._Z14scan_L1_kerneljPjS_)
        /*006c*/ 	.short	0x0380
        /*006e*/ 	.short	0x0018


	//----- nvinfo : EIATTR_SW_WAR
	.align		4
.L_81:
        /*0070*/ 	.byte	0x04, 0x36
        /*0072*/ 	.short	(.L_83 - .L_82)
.L_82:
        /*0074*/ 	.word	0x00000008
.L_83:


//--------------------- .nv.callgraph             --------------------------
	.section	.nv.callgraph,"",@"SHT_CUDA_CALLGRAPH"
	.align	4
	.sectionentsize	8
	.align		4
        /*0000*/ 	.word	0x00000000
	.align		4
        /*0004*/ 	.word	0xffffffff
	.align		4
        /*0008*/ 	.word	0x00000000
	.align		4
        /*000c*/ 	.word	0xfffffffe
	.align		4
        /*0010*/ 	.word	0x00000000
	.align		4
        /*0014*/ 	.word	0xfffffffd
	.align		4
        /*0018*/ 	.word	0x00000000
	.align		4
        /*001c*/ 	.word	0xfffffffc


//--------------------- .text._Z10uniformAddjPjS_ --------------------------
	.section	.text._Z10uniformAddjPjS_,"ax",@progbits
	.align	128
.text._Z10uniformAddjPjS_:
        .type           _Z10uniformAddjPjS_,@function
        .size           _Z10uniformAddjPjS_,(.L_x_25 - _Z10uniformAddjPjS_)
        .other          _Z10uniformAddjPjS_,@"STO_CUDA_ENTRY STV_DEFAULT"
_Z10uniformAddjPjS_:
[----:B------:R-:W-:Y:S01]  /*0000*/  LDC R1, c[0x0][0x37c] ;  /* 0x0000df00ff017b82 */ /* 0x000fe20000000800 */
[----:B------:R-:W0:Y:S01]  /*0010*/  S2R R9, SR_TID.X ;  /* 0x0000000000097919 */ /* 0x000e220000002100 */
[----:B------:R-:W1:Y:S01]  /*0020*/  LDCU.64 UR6, c[0x0][0x358] ;  /* 0x00006b00ff0677ac */ /* 0x000e620008000a00 */
[----:B------:R-:W2:Y:S01]  /*0030*/  S2R R7, SR_CTAID.X ;  /* 0x0000000000077919 */ /* 0x000ea20000002500 */
[----:B------:R-:W3:Y:S01]  /*0040*/  LDCU UR8, c[0x0][0x360] ;  /* 0x00006c00ff0877ac */ /* 0x000ee20008000800 */
[----:B------:R-:W4:Y:S01]  /*0050*/  LDCU UR9, c[0x0][0x380] ;  /* 0x00007000ff0977ac */ /* 0x000f220008000800 */
[----:B0-----:R-:W-:-:S13]  /*0060*/  ISETP.NE.U32.AND P0, PT, R9, RZ, PT ;  /* 0x000000ff0900720c */ /* 0x001fda0003f05070 */
[----:B------:R-:W2:Y:S02]  /*0070*/  @!P0 LDC.64 R2, c[0x0][0x390] ;  /* 0x0000e400ff028b82 */ /* 0x000ea40000000a00 */
[----:B--2---:R-:W-:-:S06]  /*0080*/  @!P0 IMAD.WIDE.U32 R2, R7, 0x4, R2 ;  /* 0x0000000407028825 */ /* 0x004fcc00078e0002 */
[----:B-1----:R-:W2:Y:S01]  /*0090*/  @!P0 LDG.E R2, desc[UR6][R2.64] ;  /* 0x0000000602028981 */ /* 0x002ea2000c1e1900 */
[----:B---3--:R-:W-:Y:S01]  /*00a0*/  IMAD R0, R7, UR8, RZ ;  /* 0x0000000807007c24 */ /* 0x008fe2000f8e02ff */
[----:B------:R-:W-:Y:S01]  /*00b0*/  BSSY.RECONVERGENT B0, `(.L_x_0) ;  /* 0x0000014000007945 */ /* 0x000fe20003800200 */
[----:B------:R-:W0:Y:S02]  /*00c0*/  @!P0 S2R R5, SR_CgaCtaId ;  /* 0x0000000000058919 */ /* 0x000e240000008800 */
[----:B------:R-:W-:Y:S01]  /*00d0*/  IMAD R7, R0, 0x2, R9 ;  /* 0x0000000200077824 */ /* 0x000fe200078e0209 */
[----:B------:R-:W-:-:S03]  /*00e0*/  @!P0 MOV R0, 0x400 ;  /* 0x0000040000008802 */ /* 0x000fc60000000f00 */
[C---:B------:R-:W-:Y:S01]  /*00f0*/  VIADD R9, R7.reuse, UR8 ;  /* 0x0000000807097c36 */ /* 0x040fe20008000000 */
[----:B----4-:R-:W-:-:S04]  /*0100*/  ISETP.GE.U32.AND P1, PT, R7, UR9, PT ;  /* 0x0000000907007c0c */ /* 0x010fc8000bf26070 */
[----:B------:R-:W-:Y:S02]  /*0110*/  ISETP.GE.U32.AND P2, PT, R9, UR9, PT ;  /* 0x0000000909007c0c */ /* 0x000fe4000bf46070 */
[----:B0-----:R-:W-:-:S05]  /*0120*/  @!P0 LEA R5, R5, R0, 0x18 ;  /* 0x0000000005058211 */ /* 0x001fca00078ec0ff */
[----:B--2---:R0:W-:Y:S01]  /*0130*/  @!P0 STS [R5], R2 ;  /* 0x0000000205008388 */ /* 0x0041e20000000800 */
[----:B------:R-:W-:Y:S06]  /*0140*/  BAR.SYNC.DEFER_BLOCKING 0x0 ;  /* 0x0000000000007b1d */ /* 0x000fec0000010000 */
[----:B------:R-:W-:Y:S05]  /*0150*/  @P1 BRA `(.L_x_1) ;  /* 0x0000000000241947 */ /* 0x000fea0003800000 */
[----:B0-----:R-:W0:Y:S02]  /*0160*/  LDC.64 R2, c[0x0][0x388] ;  /* 0x0000e200ff027b82 */ /* 0x001e240000000a00 */
[----:B0-----:R-:W-:-:S05]  /*0170*/  IMAD.WIDE.U32 R2, R7, 0x4, R2 ;  /* 0x0000000407027825 */ /* 0x001fca00078e0002 */
[----:B------:R-:W2:Y:S01]  /*0180*/  LDG.E R0, desc[UR6][R2.64] ;  /* 0x0000000602007981 */ /* 0x000ea2000c1e1900 */
[----:B------:R-:W0:Y:S01]  /*0190*/  S2UR UR5, SR_CgaCtaId ;  /* 0x00000000000579c3 */ /* 0x000e220000008800 */
[----:B------:R-:W-:Y:S02]  /*01a0*/  UMOV UR4, 0x400 ;  /* 0x0000040000047882 */ /* 0x000fe40000000000 */
[----:B0-----:R-:W-:-:S09]  /*01b0*/  ULEA UR4, UR5, UR4, 0x18 ;  /* 0x0000000405047291 */ /* 0x001fd2000f8ec0ff */
[----:B------:R-:W2:Y:S02]  /*01c0*/  LDS R5, [UR4] ;  /* 0x00000004ff057984 */ /* 0x000ea40008000800 */
[----:B--2---:R-:W-:-:S05]  /*01d0*/  IADD3 R5, PT, PT, R0, R5, RZ ;  /* 0x0000000500057210 */ /* 0x004fca0007ffe0ff */
[----:B------:R1:W-:Y:S02]  /*01e0*/  STG.E desc[UR6][R2.64], R5 ;  /* 0x0000000502007986 */ /* 0x0003e4000c101906 */
.L_x_1:
[----:B------:R-:W-:Y:S05]  /*01f0*/  BSYNC.RECONVERGENT B0 ;  /* 0x0000000000007941 */ /* 0x000fea0003800200 */
.L_x_0:
[----:B------:R-:W-:Y:S05]  /*0200*/  @P2 EXIT ;  /* 0x000000000000294d */ /* 0x000fea0003800000 */
[----:B01----:R-:W0:Y:S02]  /*0210*/  LDC.64 R2, c[0x0][0x388] ;  /* 0x0000e200ff027b82 */ /* 0x003e240000000a00 */
[----:B0-----:R-:W-:-:S05]  /*0220*/  IMAD.WIDE.U32 R2, R9, 0x4, R2 ;  /* 0x0000000409027825 */ /* 0x001fca00078e0002 */
[----:B------:R-:W2:Y:S01]  /*0230*/  LDG.E R0, desc[UR6][R2.64] ;  /* 0x0000000602007981 */ /* 0x000ea2000c1e1900 */
[----:B------:R-:W0:Y:S01]  /*0240*/  S2UR UR5, SR_CgaCtaId ;  /* 0x00000000000579c3 */ /* 0x000e220000008800 */
[----:B------:R-:W-:Y:S02]  /*0250*/  UMOV UR4, 0x400 ;  /* 0x0000040000047882 */ /* 0x000fe40000000000 */
[----:B0-----:R-:W-:-:S09]  /*0260*/  ULEA UR4, UR5, UR4, 0x18 ;  /* 0x0000000405047291 */ /* 0x001fd2000f8ec0ff */
[----:B------:R-:W2:Y:S02]  /*0270*/  LDS R5, [UR4] ;  /* 0x00000004ff057984 */ /* 0x000ea40008000800 */
[----:B--2---:R-:W-:-:S05]  /*0280*/  IADD3 R5, PT, PT, R5, R0, RZ ;  /* 0x0000000005057210 */ /* 0x004fca0007ffe0ff */
[----:B------:R-:W-:Y:S01]  /*0290*/  STG.E desc[UR6][R2.64], R5 ;  /* 0x0000000502007986 */ /* 0x000fe2000c101906 */
[----:B------:R-:W-:Y:S05]  /*02a0*/  EXIT ;  /* 0x000000000000794d */ /* 0x000fea0003800000 */
.L_x_2:
[----:B------:R-:W-:-:S00]  /*02b0*/  BRA `(.L_x_2) ;  /* 0xfffffffc00fc7947 */ /* 0x000fc0000383ffff */
[----:B------:R-:W-:-:S00]  /*02c0*/  NOP ;  /* 0x0000000000007918 */ /* 0x000fc00000000000 */
        /* <DEDUP_REMOVED lines=11> */
.L_x_25:


//--------------------- .text._Z18scan_inter2_kernelPjj --------------------------
	.section	.text._Z18scan_inter2_kernelPjj,"ax",@progbits
	.align	128
.text._Z18scan_inter2_kernelPjj:
        .type           _Z18scan_inter2_kernelPjj,@function
        .size           _Z18scan_inter2_kernelPjj,(.L_x_26 - _Z18scan_inter2_kernelPjj)
        .other          _Z18scan_inter2_kernelPjj,@"STO_CUDA_ENTRY STV_DEFAULT"
_Z18scan_inter2_kernelPjj:
[----:B------:R-:W-:Y:S01]  /*0000*/  LDC R1, c[0x0][0x37c] ;  /* 0x0000df00ff017b82 */ /* 0x000fe20000000800 */
[----:B------:R-:W0:Y:S01]  /*0010*/  S2R R3, SR_CTAID.X ;  /* 0x0000000000037919 */ /* 0x000e220000002500 */
[----:B------:R-:W0:Y:S06]  /*0020*/  LDCU UR7, c[0x0][0x360] ;  /* 0x00006c00ff0777ac */ /* 0x000e2c0008000800 */
[----:B------:R-:W1:Y:S01]  /*0030*/  LDC.64 R4, c[0x0][0x380] ;  /* 0x0000e000ff047b82 */ /* 0x000e620000000a00 */
[----:B------:R-:W0:Y:S01]  /*0040*/  S2R R0, SR_TID.X ;  /* 0x0000000000007919 */ /* 0x000e220000002100 */
[----:B------:R-:W2:Y:S01]  /*0050*/  LDCU UR4, c[0x0][0x388] ;  /* 0x00007100ff0477ac */ /* 0x000ea20008000800 */
[----:B------:R-:W3:Y:S01]  /*0060*/  LDCU.64 UR8, c[0x0][0x358] ;  /* 0x00006b00ff0877ac */ /* 0x000ee20008000a00 */
[----:B0-----:R-:W-:-:S04]  /*0070*/  IMAD R2, R3, UR7, R0 ;  /* 0x0000000703027c24 */ /* 0x001fc8000f8e0200 */
[----:B--2---:R-:W-:-:S05]  /*0080*/  IMAD R2, R2, UR4, RZ ;  /* 0x0000000402027c24 */ /* 0x004fca000f8e02ff */
[----:B------:R-:W-:-:S05]  /*0090*/  LEA R3, R2, UR4, 0x1 ;  /* 0x0000000402037c11 */ /* 0x000fca000f8e08ff */
[C---:B------:R-:W-:Y:S02]  /*00a0*/  VIADD R7, R3.reuse, UR4 ;  /* 0x0000000403077c36 */ /* 0x040fe40008000000 */
[----:B-1----:R-:W-:-:S04]  /*00b0*/  IMAD.WIDE.U32 R2, R3, 0x4, R4 ;  /* 0x0000000403027825 */ /* 0x002fc800078e0004 */
[----:B------:R-:W-:Y:S01]  /*00c0*/  IMAD.WIDE.U32 R4, R7, 0x4, R4 ;  /* 0x0000000407047825 */ /* 0x000fe200078e0004 */
[----:B---3--:R-:W2:Y:S04]  /*00d0*/  LDG.E R8, desc[UR8][R2.64+-0x4] ;  /* 0xfffffc0802087981 */ /* 0x008ea8000c1e1900 */
[----:B------:R-:W3:Y:S01]  /*00e0*/  LDG.E R12, desc[UR8][R4.64+-0x4] ;  /* 0xfffffc08040c7981 */ /* 0x000ee2000c1e1900 */
[----:B------:R-:W0:Y:S01]  /*00f0*/  S2UR UR5, SR_CgaCtaId ;  /* 0x00000000000579c3 */ /* 0x000e220000008800 */
[----:B------:R-:W-:Y:S01]  /*0100*/  IMAD.SHL.U32 R6, R0, 0x2, RZ ;  /* 0x0000000200067824 */ /* 0x000fe200078e00ff */
[----:B------:R-:W-:Y:S01]  /*0110*/  UMOV UR4, 0x400 ;  /* 0x0000040000047882 */ /* 0x000fe20000000000 */
[----:B------:R-:W-:Y:S02]  /*0120*/  UISETP.GE.U32.AND UP0, UPT, UR7, 0x1, UPT ;  /* 0x000000010700788c */ /* 0x000fe4000bf06070 */
[----:B------:R-:W-:-:S02]  /*0130*/  VIADD R7, R6, 0x4 ;  /* 0x0000000406077836 */ /* 0x000fc40000000000 */
[C---:B------:R-:W-:Y:S02]  /*0140*/  VIADD R9, R6.reuse, 0x1 ;  /* 0x0000000106097836 */ /* 0x040fe40000000000 */
[----:B------:R-:W-:Y:S01]  /*0150*/  VIADD R10, R6, 0x5 ;  /* 0x00000005060a7836 */ /* 0x000fe20000000000 */
[----:B------:R-:W-:-:S04]  /*0160*/  SHF.R.U32.HI R7, RZ, R7, R6 ;  /* 0x00000007ff077219 */ /* 0x000fc80000011606 */
[----:B------:R-:W-:Y:S02]  /*0170*/  SHF.R.U32.HI R9, RZ, R10, R9 ;  /* 0x0000000aff097219 */ /* 0x000fe40000011609 */
[-C--:B------:R-:W-:Y:S02]  /*0180*/  LEA.HI R7, R7, R6.reuse, RZ, 0x18 ;  /* 0x0000000607077211 */ /* 0x080fe400078fc0ff */
[----:B------:R-:W-:Y:S01]  /*0190*/  LEA.HI R9, R9, R6, RZ, 0x18 ;  /* 0x0000000609097211 */ /* 0x000fe200078fc0ff */
[----:B0-----:R-:W-:-:S06]  /*01a0*/  ULEA UR4, UR5, UR4, 0x18 ;  /* 0x0000000405047291 */ /* 0x001fcc000f8ec0ff */
[----:B------:R-:W-:Y:S02]  /*01b0*/  LEA R7, R7, UR4, 0x2 ;  /* 0x0000000407077c11 */ /* 0x000fe4000f8e10ff */
[----:B------:R-:W-:-:S03]  /*01c0*/  LEA R9, R9, UR4, 0x2 ;  /* 0x0000000409097c11 */ /* 0x000fc6000f8e10ff */
[----:B--2---:R0:W-:Y:S04]  /*01d0*/  STS [R7], R8 ;  /* 0x0000000807007388 */ /* 0x0041e80000000800 */
[----:B---3--:R0:W-:Y:S01]  /*01e0*/  STS [R9+0x4], R12 ;  /* 0x0000040c09007388 */ /* 0x0081e20000000800 */
[----:B------:R-:W-:Y:S05]  /*01f0*/  BRA.U !UP0, `(.L_x_3) ;  /* 0x0000000108787547 */ /* 0x000fea000b800000 */
[----:B------:R-:W-:Y:S01]  /*0200*/  USHF.L.U32 UR5, UR7, 0x1, URZ ;  /* 0x0000000107057899 */ /* 0x000fe200080006ff */
[----:B------:R-:W-:-:S11]  /*0210*/  UMOV UR6, 0x1 ;  /* 0x0000000100067882 */ /* 0x000fd60000000000 */
.L_x_6:
[----:B------:R-:W-:Y:S01]  /*0220*/  BAR.SYNC.DEFER_BLOCKING 0x0 ;  /* 0x0000000000007b1d */ /* 0x000fe20000010000 */
[----:B------:R-:W-:Y:S01]  /*0230*/  ISETP.LT.U32.AND P0, PT, R0, UR6, PT ;  /* 0x0000000600007c0c */ /* 0x000fe2000bf01070 */
[----:B------:R-:W-:Y:S02]  /*0240*/  USHF.L.U32 UR6, UR6, 0x1, URZ ;  /* 0x0000000106067899 */ /* 0x000fe400080006ff */
[----:B------:R-:W-:Y:S02]  /*0250*/  USHF.R.U32.HI UR5, URZ, 0x1, UR5 ;  /* 0x00000001ff057899 */ /* 0x000fe40008011605 */
[----:B------:R-:W-:Y:S08]  /*0260*/  BSSY.RECONVERGENT B0, `(.L_x_4) ;  /* 0x0000015000007945 */ /* 0x000ff00003800200 */
[----:B-1----:R-:W-:Y:S05]  /*0270*/  @!P0 BRA `(.L_x_5) ;  /* 0x00000000004c8947 */ /* 0x002fea0003800000 */
[----:B------:R-:W-:-:S05]  /*0280*/  IMAD R6, R0, UR5, RZ ;  /* 0x0000000500067c24 */ /* 0x000fca000f8e02ff */
[----:B------:R-:W-:-:S04]  /*0290*/  LEA R6, R6, UR5, 0x1 ;  /* 0x0000000506067c11 */ /* 0x000fc8000f8e08ff */
[----:B0-----:R-:W-:-:S05]  /*02a0*/  IADD3 R8, PT, PT, R6, UR5, RZ ;  /* 0x0000000506087c10 */ /* 0x001fca000fffe0ff */
[C---:B------:R-:W-:Y:S02]  /*02b0*/  VIADD R10, R8.reuse, 0xffffffff ;  /* 0xffffffff080a7836 */ /* 0x040fe40000000000 */
[----:B------:R-:W-:-:S05]  /*02c0*/  VIADD R11, R8, 0x3 ;  /* 0x00000003080b7836 */ /* 0x000fca0000000000 */
[----:B------:R-:W-:-:S04]  /*02d0*/  SHF.R.U32.HI R11, RZ, R11, R10 ;  /* 0x0000000bff0b7219 */ /* 0x000fc8000001160a */
[----:B------:R-:W-:Y:S01]  /*02e0*/  LEA.HI R11, R11, R8, RZ, 0x18 ;  /* 0x000000080b0b7211 */ /* 0x000fe200078fc0ff */
[----:B------:R-:W-:-:S03]  /*02f0*/  VIADD R8, R6, 0xffffffff ;  /* 0xffffffff06087836 */ /* 0x000fc60000000000 */
[----:B------:R-:W-:Y:S02]  /*0300*/  LEA R10, R11, UR4, 0x2 ;  /* 0x000000040b0a7c11 */ /* 0x000fe4000f8e10ff */
[----:B------:R-:W-:-:S03]  /*0310*/  IADD3 R11, PT, PT, R6, 0x3, RZ ;  /* 0x00000003060b7810 */ /* 0x000fc60007ffe0ff */
[----:B------:R-:W0:Y:S01]  /*0320*/  LDS R12, [R10+-0x4] ;  /* 0xfffffc000a0c7984 */ /* 0x000e220000000800 */
[----:B------:R-:W-:-:S04]  /*0330*/  SHF.R.U32.HI R11, RZ, R11, R8 ;  /* 0x0000000bff0b7219 */ /* 0x000fc80000011608 */
[----:B------:R-:W-:-:S04]  /*0340*/  LEA.HI R11, R11, R6, RZ, 0x18 ;  /* 0x000000060b0b7211 */ /* 0x000fc800078fc0ff */
[----:B------:R-:W-:-:S05]  /*0350*/  LEA R11, R11, UR4, 0x2 ;  /* 0x000000040b0b7c11 */ /* 0x000fca000f8e10ff */
[----:B------:R-:W-:Y:S04]  /*0360*/  LDS R6, [R11+-0x4] ;  /* 0xfffffc000b067984 */ /* 0x000fe80000000800 */
[----:B0-----:R-:W-:Y:S04]  /*0370*/  STS [R11+-0x4], R12 ;  /* 0xfffffc0c0b007388 */ /* 0x001fe80000000800 */
[----:B------:R-:W0:Y:S02]  /*0380*/  LDS R13, [R10+-0x4] ;  /* 0xfffffc000a0d7984 */ /* 0x000e240000000800 */
[----:B0-----:R-:W-:-:S05]  /*0390*/  IMAD.IADD R13, R6, 0x1, R13 ;  /* 0x00000001060d7824 */ /* 0x001fca00078e020d */
[----:B------:R1:W-:Y:S02]  /*03a0*/  STS [R10+-0x4], R13 ;  /* 0xfffffc0d0a007388 */ /* 0x0003e40000000800 */
.L_x_5:
[----:B------:R-:W-:Y:S05]  /*03b0*/  BSYNC.RECONVERGENT B0 ;  /* 0x0000000000007941 */ /* 0x000fea0003800200 */
.L_x_4:
[----:B------:R-:W-:-:S09]  /*03c0*/  UISETP.GT.U32.AND UP0, UPT, UR6, UR7, UPT ;  /* 0x000000070600728c */ /* 0x000fd2000bf04070 */
[----:B------:R-:W-:Y:S05]  /*03d0*/  BRA.U !UP0, `(.L_x_6) ;  /* 0xfffffffd08907547 */ /* 0x000fea000b83ffff */
.L_x_3:
[----:B------:R-:W-:Y:S06]  /*03e0*/  BAR.SYNC.DEFER_BLOCKING 0x0 ;  /* 0x0000000000007b1d */ /* 0x000fec0000010000 */
[----:B0-----:R-:W0:Y:S04]  /*03f0*/  LDS R7, [R7] ;  /* 0x0000000007077984 */ /* 0x001e280000000800 */
[----:B------:R-:W2:Y:S04]  /*0400*/  LDS R9, [R9+0x4] ;  /* 0x0000040009097984 */ /* 0x000ea80000000800 */
[----:B0-----:R-:W-:Y:S04]  /*0410*/  STG.E desc[UR8][R2.64+-0x4], R7 ;  /* 0xfffffc0702007986 */ /* 0x001fe8000c101908 */
[----:B--2---:R-:W-:Y:S01]  /*0420*/  STG.E desc[UR8][R4.64+-0x4], R9 ;  /* 0xfffffc0904007986 */ /* 0x004fe2000c101908 */
[----:B------:R-:W-:Y:S05]  /*0430*/  EXIT ;  /* 0x000000000000794d */ /* 0x000fea0003800000 */
.L_x_7:
        /* <DEDUP_REMOVED lines=12> */
.L_x_26:


//--------------------- .text._Z18scan_inter1_kernelPjj --------------------------
	.section	.text._Z18scan_inter1_kernelPjj,"ax",@progbits
	.align	128
.text._Z18scan_inter1_kernelPjj:
        .type           _Z18scan_inter1_kernelPjj,@function
        .size           _Z18scan_inter1_kernelPjj,(.L_x_27 - _Z18scan_inter1_kernelPjj)
        .other          _Z18scan_inter1_kernelPjj,@"STO_CUDA_ENTRY STV_DEFAULT"
_Z18scan_inter1_kernelPjj:
        /* <DEDUP_REMOVED lines=18> */
[----:B------:R-:W-:Y:S02]  /*0120*/  UISETP.NE.U32.AND UP0, UPT, UR6, URZ, UPT ;  /* 0x000000ff0600728c */ /* 0x000fe4000bf05070 */
        /* <DEDUP_REMOVED lines=13> */
[----:B------:R-:W-:Y:S01]  /*0200*/  UMOV UR5, UR6 ;  /* 0x0000000600057c82 */ /* 0x000fe20008000000 */
[----:B------:R-:W-:-:S05]  /*0210*/  UMOV UR6, 0x1 ;  /* 0x0000000100067882 */ /* 0x000fca0000000000 */
.L_x_11:
[----:B------:R-:W-:Y:S01]  /*0220*/  BAR.SYNC.DEFER_BLOCKING 0x0 ;  /* 0x0000000000007b1d */ /* 0x000fe20000010000 */
[----:B------:R-:W-:Y:S01]  /*0230*/  ISETP.LT.U32.AND P0, PT, R0, UR5, PT ;  /* 0x0000000500007c0c */ /* 0x000fe2000bf01070 */
[----:B------:R-:W-:-:S04]  /*0240*/  USHF.R.U32.HI UR5, URZ, 0x1, UR5 ;  /* 0x00000001ff057899 */ /* 0x000fc80008011605 */
[----:B------:R-:W-:Y:S08]  /*0250*/  BSSY.RECONVERGENT B0, `(.L_x_9) ;  /* 0x0000013000007945 */ /* 0x000ff00003800200 */
[----:B-1----:R-:W-:Y:S05]  /*0260*/  @!P0 BRA `(.L_x_10) ;  /* 0x0000000000448947 */ /* 0x002fea0003800000 */
[----:B------:R-:W-:-:S05]  /*0270*/  IMAD R6, R0, UR6, RZ ;  /* 0x0000000600067c24 */ /* 0x000fca000f8e02ff */
[----:B------:R-:W-:-:S04]  /*0280*/  LEA R6, R6, UR6, 0x1 ;  /* 0x0000000606067c11 */ /* 0x000fc8000f8e08ff */
[C---:B0-----:R-:W-:Y:S01]  /*0290*/  IADD3 R8, PT, PT, R6.reuse, UR6, RZ ;  /* 0x0000000606087c10 */ /* 0x041fe2000fffe0ff */
[C---:B------:R-:W-:Y:S02]  /*02a0*/  VIADD R12, R6.reuse, 0xffffffff ;  /* 0xffffffff060c7836 */ /* 0x040fe40000000000 */
[----:B------:R-:W-:Y:S01]  /*02b0*/  VIADD R13, R6, 0x3 ;  /* 0x00000003060d7836 */ /* 0x000fe20000000000 */
[C---:B------:R-:W-:Y:S01]  /*02c0*/  IADD3 R11, PT, PT, R8.reuse, 0x3, RZ ;  /* 0x00000003080b7810 */ /* 0x040fe20007ffe0ff */
[----:B------:R-:W-:-:S03]  /*02d0*/  VIADD R10, R8, 0xffffffff ;  /* 0xffffffff080a7836 */ /* 0x000fc60000000000 */
[----:B------:R-:W-:Y:S02]  /*02e0*/  SHF.R.U32.HI R13, RZ, R13, R12 ;  /* 0x0000000dff0d7219 */ /* 0x000fe4000001160c */
[----:B------:R-:W-:Y:S02]  /*02f0*/  SHF.R.U32.HI R11, RZ, R11, R10 ;  /* 0x0000000bff0b7219 */ /* 0x000fe4000001160a */
[----:B------:R-:W-:Y:S02]  /*0300*/  LEA.HI R13, R13, R6, RZ, 0x18 ;  /* 0x000000060d0d7211 */ /* 0x000fe400078fc0ff */
[----:B------:R-:W-:Y:S02]  /*0310*/  LEA.HI R11, R11, R8, RZ, 0x18 ;  /* 0x000000080b0b7211 */ /* 0x000fe400078fc0ff */
[----:B------:R-:W-:Y:S02]  /*0320*/  LEA R13, R13, UR4, 0x2 ;  /* 0x000000040d0d7c11 */ /* 0x000fe4000f8e10ff */
[----:B------:R-:W-:-:S04]  /*0330*/  LEA R11, R11, UR4, 0x2 ;  /* 0x000000040b0b7c11 */ /* 0x000fc8000f8e10ff */
[----:B------:R-:W-:Y:S04]  /*0340*/  LDS R13, [R13+-0x4] ;  /* 0xfffffc000d0d7984 */ /* 0x000fe80000000800 */
[----:B------:R-:W0:Y:S02]  /*0350*/  LDS R6, [R11+-0x4] ;  /* 0xfffffc000b067984 */ /* 0x000e240000000800 */
[----:B0-----:R-:W-:-:S05]  /*0360*/  IMAD.IADD R6, R6, 0x1, R13 ;  /* 0x0000000106067824 */ /* 0x001fca00078e020d */
[----:B------:R1:W-:Y:S02]  /*0370*/  STS [R11+-0x4], R6 ;  /* 0xfffffc060b007388 */ /* 0x0003e40000000800 */
.L_x_10:
[----:B------:R-:W-:Y:S05]  /*0380*/  BSYNC.RECONVERGENT B0 ;  /* 0x0000000000007941 */ /* 0x000fea0003800200 */
.L_x_9:
[----:B------:R-:W-:Y:S02]  /*0390*/  UISETP.NE.U32.AND UP0, UPT, UR5, URZ, UPT ;  /* 0x000000ff0500728c */ /* 0x000fe4000bf05070 */
[----:B------:R-:W-:-:S07]  /*03a0*/  USHF.L.U32 UR6, UR6, 0x1, URZ ;  /* 0x0000000106067899 */ /* 0x000fce00080006ff */
[----:B------:R-:W-:Y:S05]  /*03b0*/  BRA.U UP0, `(.L_x_11) ;  /* 0xfffffffd00987547 */ /* 0x000fea000b83ffff */
.L_x_8:
[----:B------:R-:W-:Y:S06]  /*03c0*/  BAR.SYNC.DEFER_BLOCKING 0x0 ;  /* 0x0000000000007b1d */ /* 0x000fec0000010000 */
[----:B0-----:R-:W0:Y:S04]  /*03d0*/  LDS R7, [R7] ;  /* 0x0000000007077984 */ /* 0x001e280000000800 */
[----:B------:R-:W2:Y:S04]  /*03e0*/  LDS R9, [R9+0x4] ;  /* 0x0000040009097984 */ /* 0x000ea80000000800 */
[----:B0-----:R-:W-:Y:S04]  /*03f0*/  STG.E desc[UR8][R2.64+-0x4], R7 ;  /* 0xfffffc0702007986 */ /* 0x001fe8000c101908 */
[----:B--2---:R-:W-:Y:S01]  /*0400*/  STG.E desc[UR8][R4.64+-0x4], R9 ;  /* 0xfffffc0904007986 */ /* 0x004fe2000c101908 */
[----:B------:R-:W-:Y:S05]  /*0410*/  EXIT ;  /* 0x000000000000794d */ /* 0x000fea0003800000 */
.L_x_12:
        /* <DEDUP_REMOVED lines=14> */
.L_x_27:


//--------------------- .text._Z14scan_L1_kerneljPjS_ --------------------------
	.section	.text._Z14scan_L1_kerneljPjS_,"ax",@progbits
	.align	128
.text._Z14scan_L1_kerneljPjS_:
        .type           _Z14scan_L1_kerneljPjS_,@function
        .size           _Z14scan_L1_kerneljPjS_,(.L_x_28 - _Z14scan_L1_kerneljPjS_)
        .other          _Z14scan_L1_kerneljPjS_,@"STO_CUDA_ENTRY STV_DEFAULT"
_Z14scan_L1_kerneljPjS_:
[----:B------:R-:W-:Y:S01]  /*0000*/  LDC R1, c[0x0][0x37c] ;  /* 0x0000df00ff017b82 */ /* 0x000fe20000000800 */
[----:B------:R-:W0:Y:S01]  /*0010*/  S2R R4, SR_CTAID.X ;  /* 0x0000000000047919 */ /* 0x000e220000002500 */
[----:B------:R-:W0:Y:S01]  /*0020*/  LDCU UR8, c[0x0][0x360] ;  /* 0x00006c00ff0877ac */ /* 0x000e220008000800 */
[----:B------:R-:W1:Y:S01]  /*0030*/  S2R R3, SR_TID.X ;  /* 0x0000000000037919 */ /* 0x000e620000002100 */
[----:B------:R-:W2:Y:S01]  /*0040*/  LDCU UR4, c[0x0][0x380] ;  /* 0x00007000ff0477ac */ /* 0x000ea20008000800 */
[----:B------:R-:W3:Y:S01]  /*0050*/  LDCU.64 UR10, c[0x0][0x358] ;  /* 0x00006b00ff0a77ac */ /* 0x000ee20008000a00 */
[----:B0-----:R-:W-:-:S04]  /*0060*/  IMAD R2, R4, UR8, RZ ;  /* 0x0000000804027c24 */ /* 0x001fc8000f8e02ff */
[----:B-1----:R-:W-:-:S04]  /*0070*/  IMAD R2, R2, 0x2, R3 ;  /* 0x0000000202027824 */ /* 0x002fc800078e0203 */
[C---:B------:R-:W-:Y:S01]  /*0080*/  VIADD R0, R2.reuse, UR8 ;  /* 0x0000000802007c36 */ /* 0x040fe20008000000 */
[----:B--2---:R-:W-:-:S04]  /*0090*/  ISETP.GE.U32.AND P0, PT, R2, UR4, PT ;  /* 0x0000000402007c0c */ /* 0x004fc8000bf06070 */
[----:B------:R-:W-:-:S09]  /*00a0*/  ISETP.GE.U32.AND P1, PT, R0, UR4, PT ;  /* 0x0000000400007c0c */ /* 0x000fd2000bf26070 */
[----:B------:R-:W0:Y:S08]  /*00b0*/  @!P0 LDC.64 R6, c[0x0][0x388] ;  /* 0x0000e200ff068b82 */ /* 0x000e300000000a00 */
[----:B------:R-:W1:Y:S01]  /*00c0*/  @!P1 LDC.64 R8, c[0x0][0x388] ;  /* 0x0000e200ff089b82 */ /* 0x000e620000000a00 */
[----:B0-----:R-:W-:-:S06]  /*00d0*/  @!P0 IMAD.WIDE.U32 R6, R2, 0x4, R6 ;  /* 0x0000000402068825 */ /* 0x001fcc00078e0006 */
[----:B---3--:R0:W2:Y:S01]  /*00e0*/  @!P0 LDG.E R7, desc[UR10][R6.64] ;  /* 0x0000000a06078981 */ /* 0x0080a2000c1e1900 */
[----:B-1----:R-:W-:-:S06]  /*00f0*/  @!P1 IMAD.WIDE.U32 R8, R0, 0x4, R8 ;  /* 0x0000000400089825 */ /* 0x002fcc00078e0008 */
[----:B------:R-:W3:Y:S01]  /*0100*/  @!P1 LDG.E R8, desc[UR10][R8.64] ;  /* 0x0000000a08089981 */ /* 0x000ee2000c1e1900 */
[----:B------:R-:W1:Y:S01]  /*0110*/  S2UR UR5, SR_CgaCtaId ;  /* 0x00000000000579c3 */ /* 0x000e620000008800 */
[C---:B------:R-:W-:Y:S02]  /*0120*/  VIADD R5, R3.reuse, UR8 ;  /* 0x0000000803057c36 */ /* 0x040fe40008000000 */
[----:B------:R-:W-:Y:S02]  /*0130*/  VIADD R10, R3, 0x4 ;  /* 0x00000004030a7836 */ /* 0x000fe40000000000 */
[----:B------:R-:W-:Y:S01]  /*0140*/  VIADD R12, R5, 0x4 ;  /* 0x00000004050c7836 */ /* 0x000fe20000000000 */
[----:B------:R-:W-:Y:S02]  /*0150*/  UMOV UR4, 0x400 ;  /* 0x0000040000047882 */ /* 0x000fe40000000000 */
[----:B------:R-:W-:Y:S02]  /*0160*/  SHF.R.U32.HI R10, RZ, R10, R3 ;  /* 0x0000000aff0a7219 */ /* 0x000fe40000011603 */
[----:B------:R-:W-:-:S02]  /*0170*/  SHF.R.U32.HI R12, RZ, R12, R5 ;  /* 0x0000000cff0c7219 */ /* 0x000fc40000011605 */
[----:B------:R-:W-:Y:S02]  /*0180*/  LEA.HI R10, R10, R3, RZ, 0x18 ;  /* 0x000000030a0a7211 */ /* 0x000fe400078fc0ff */
[----:B------:R-:W-:Y:S01]  /*0190*/  LEA.HI R5, R12, R5, RZ, 0x18 ;  /* 0x000000050c057211 */ /* 0x000fe200078fc0ff */
[----:B-1----:R-:W-:-:S06]  /*01a0*/  ULEA UR4, UR5, UR4, 0x18 ;  /* 0x0000000405047291 */ /* 0x002fcc000f8ec0ff */
[----:B0-----:R-:W-:Y:S02]  /*01b0*/  LEA R6, R10, UR4, 0x2 ;  /* 0x000000040a067c11 */ /* 0x001fe4000f8e10ff */
[----:B------:R-:W-:Y:S01]  /*01c0*/  LEA R5, R5, UR4, 0x2 ;  /* 0x0000000405057c11 */ /* 0x000fe2000f8e10ff */
[----:B------:R-:W-:Y:S01]  /*01d0*/  UISETP.NE.U32.AND UP0, UPT, UR8, URZ, UPT ;  /* 0x000000ff0800728c */ /* 0x000fe2000bf05070 */
[----:B------:R-:W-:Y:S02]  /*01e0*/  @P0 IMAD.MOV.U32 R7, RZ, RZ, RZ ;  /* 0x000000ffff070224 */ /* 0x000fe400078e00ff */
[----:B------:R-:W-:-:S03]  /*01f0*/  @P1 IMAD.MOV.U32 R8, RZ, RZ, RZ ;  /* 0x000000ffff081224 */ /* 0x000fc600078e00ff */
[----:B--2---:R0:W-:Y:S04]  /*0200*/  STS [R6], R7 ;  /* 0x0000000706007388 */ /* 0x0041e80000000800 */
[----:B---3--:R0:W-:Y:S01]  /*0210*/  STS [R5], R8 ;  /* 0x0000000805007388 */ /* 0x0081e20000000800 */
[----:B------:R-:W-:Y:S05]  /*0220*/  BRA.U !UP0, `(.L_x_13) ;  /* 0x0000000108747547 */ /* 0x000fea000b800000 */
[----:B------:R-:W-:Y:S01]  /*0230*/  UMOV UR5, UR8 ;  /* 0x0000000800057c82 */ /* 0x000fe20008000000 */
[----:B------:R-:W-:-:S05]  /*0240*/  UMOV UR9, 0x1 ;  /* 0x0000000100097882 */ /* 0x000fca0000000000 */
.L_x_16:
[----:B------:R-:W-:Y:S01]  /*0250*/  BAR.SYNC.DEFER_BLOCKING 0x0 ;  /* 0x0000000000007b1d */ /* 0x000fe20000010000 */
[----:B------:R-:W-:Y:S01]  /*0260*/  ISETP.LT.U32.AND P2, PT, R3, UR5, PT ;  /* 0x0000000503007c0c */ /* 0x000fe2000bf41070 */
[----:B------:R-:W-:-:S04]  /*0270*/  USHF.R.U32.HI UR5, URZ, 0x1, UR5 ;  /* 0x00000001ff057899 */ /* 0x000fc80008011605 */
[----:B------:R-:W-:Y:S08]  /*0280*/  BSSY.RECONVERGENT B0, `(.L_x_14) ;  /* 0x0000013000007945 */ /* 0x000ff00003800200 */
[----:B-1----:R-:W-:Y:S05]  /*0290*/  @!P2 BRA `(.L_x_15) ;  /* 0x000000000044a947 */ /* 0x002fea0003800000 */
[----:B0-----:R-:W-:-:S05]  /*02a0*/  IMAD R7, R3, UR9, RZ ;  /* 0x0000000903077c24 */ /* 0x001fca000f8e02ff */
[----:B------:R-:W-:-:S04]  /*02b0*/  LEA R7, R7, UR9, 0x1 ;  /* 0x0000000907077c11 */ /* 0x000fc8000f8e08ff */
[C---:B------:R-:W-:Y:S01]  /*02c0*/  IADD3 R12, PT, PT, R7.reuse, 0x3, RZ ;  /* 0x00000003070c7810 */ /* 0x040fe20007ffe0ff */
[C---:B------:R-:W-:Y:S02]  /*02d0*/  VIADD R8, R7.reuse, UR9 ;  /* 0x0000000907087c36 */ /* 0x040fe40008000000 */
[----:B------:R-:W-:Y:S02]  /*02e0*/  VIADD R11, R7, 0xffffffff ;  /* 0xffffffff070b7836 */ /* 0x000fe40000000000 */
[C---:B------:R-:W-:Y:S02]  /*02f0*/  VIADD R9, R8.reuse, 0xffffffff ;  /* 0xffffffff08097836 */ /* 0x040fe40000000000 */
[----:B------:R-:W-:Y:S01]  /*0300*/  VIADD R10, R8, 0x3 ;  /* 0x00000003080a7836 */ /* 0x000fe20000000000 */
[----:B------:R-:W-:-:S04]  /*0310*/  SHF.R.U32.HI R12, RZ, R12, R11 ;  /* 0x0000000cff0c7219 */ /* 0x000fc8000001160b */
        /* <DEDUP_REMOVED lines=9> */
.L_x_15:
[----:B------:R-:W-:Y:S05]  /*03b0*/  BSYNC.RECONVERGENT B0 ;  /* 0x0000000000007941 */ /* 0x000fea0003800200 */
.L_x_14:
[----:B------:R-:W-:Y:S02]  /*03c0*/  UISETP.NE.U32.AND UP0, UPT, UR5, URZ, UPT ;  /* 0x000000ff0500728c */ /* 0x000fe4000bf05070 */
[----:B------:R-:W-:-:S07]  /*03d0*/  USHF.L.U32 UR9, UR9, 0x1, URZ ;  /* 0x0000000109097899 */ /* 0x000fce00080006ff */
[----:B------:R-:W-:Y:S05]  /*03e0*/  BRA.U UP0, `(.L_x_16) ;  /* 0xfffffffd00987547 */ /* 0x000fea000b83ffff */
[----:B------:R-:W-:Y:S05]  /*03f0*/  BRA `(.L_x_17) ;  /* 0x0000000000047947 */ /* 0x000fea0003800000 */
.L_x_13:
[----:B------:R-:W-:-:S05]  /*0400*/  UMOV UR9, 0x1 ;  /* 0x0000000100097882 */ /* 0x000fca0000000000 */
.L_x_17:
[----:B------:R-:W-:Y:S01]  /*0410*/  ISETP.NE.U32.AND P2, PT, R3, RZ, PT ;  /* 0x000000ff0300720c */ /* 0x000fe20003f45070 */
[----:B------:R-:W-:-:S12]  /*0420*/  BSSY.RECONVERGENT B0, `(.L_x_18) ;  /* 0x000000d000007945 */ /* 0x000fd80003800200 */
[----:B------:R-:W-:Y:S05]  /*0430*/  @P2 BRA `(.L_x_19) ;  /* 0x00000000002c2947 */ /* 0x000fea0003800000 */
[----:B------:R-:W-:Y:S01]  /*0440*/  USHF.L.U32 UR5, UR8, 0x1, URZ ;  /* 0x0000000108057899 */ /* 0x000fe200080006ff */
[----:B01----:R-:W0:Y:S03]  /*0450*/  LDC.64 R8, c[0x0][0x390] ;  /* 0x0000e400ff087b82 */ /* 0x003e260000000a00 */
[----:B------:R-:W-:Y:S02]  /*0460*/  UIADD3 UR6, UPT, UPT, UR5, -0x1, URZ ;  /* 0xffffffff05067890 */ /* 0x000fe4000fffe0ff */
[----:B------:R-:W-:-:S04]  /*0470*/  UIADD3 UR7, UPT, UPT, UR5, 0x3, URZ ;  /* 0x0000000305077890 */ /* 0x000fc8000fffe0ff */
[----:B------:R-:W-:-:S04]  /*0480*/  USHF.R.U32.HI UR6, URZ, UR7, UR6 ;  /* 0x00000007ff067299 */ /* 0x000fc80008011606 */
[----:B------:R-:W-:-:S04]  /*0490*/  ULEA.HI UR6, UR6, UR5, URZ, 0x18 ;  /* 0x0000000506067291 */ /* 0x000fc8000f8fc0ff */
[----:B------:R-:W-:Y:S01]  /*04a0*/  ULEA UR6, UR6, UR4, 0x2 ;  /* 0x0000000406067291 */ /* 0x000fe2000f8e10ff */
[----:B0-----:R-:W-:-:S08]  /*04b0*/  IMAD.WIDE.U32 R8, R4, 0x4, R8 ;  /* 0x0000000404087825 */ /* 0x001fd000078e0008 */
[----:B------:R-:W0:Y:S04]  /*04c0*/  LDS R7, [UR6+-0x4] ;  /* 0xfffffc06ff077984 */ /* 0x000e280008000800 */
[----:B------:R-:W-:Y:S04]  /*04d0*/  STS [UR6+-0x4], RZ ;  /* 0xfffffcffff007988 */ /* 0x000fe80008000806 */
[----:B0-----:R2:W-:Y:S02]  /*04e0*/  STG.E desc[UR10][R8.64], R7 ;  /* 0x0000000708007986 */ /* 0x0015e4000c10190a */
.L_x_19:
[----:B------:R-:W-:Y:S05]  /*04f0*/  BSYNC.RECONVERGENT B0 ;  /* 0x0000000000007941 */ /* 0x000fea0003800200 */
.L_x_18:
[----:B------:R-:W-:-:S09]  /*0500*/  UISETP.GE.U32.AND UP0, UPT, UR8, 0x1, UPT ;  /* 0x000000010800788c */ /* 0x000fd2000bf06070 */
[----:B------:R-:W-:Y:S05]  /*0510*/  BRA.U !UP0, `(.L_x_20) ;  /* 0x0000000108747547 */ /* 0x000fea000b800000 */
[----:B------:R-:W-:-:S05]  /*0520*/  UMOV UR5, 0x1 ;  /* 0x0000000100057882 */ /* 0x000fca0000000000 */
.L_x_23:
[----:B------:R-:W-:Y:S01]  /*0530*/  BAR.SYNC.DEFER_BLOCKING 0x0 ;  /* 0x0000000000007b1d */ /* 0x000fe20000010000 */
[----:B------:R-:W-:Y:S01]  /*0540*/  ISETP.LT.U32.AND P2, PT, R3, UR5, PT ;  /* 0x0000000503007c0c */ /* 0x000fe2000bf41070 */
[----:B------:R-:W-:Y:S02]  /*0550*/  USHF.L.U32 UR5, UR5, 0x1, URZ ;  /* 0x0000000105057899 */ /* 0x000fe400080006ff */
[----:B------:R-:W-:Y:S02]  /*0560*/  USHF.R.U32.HI UR9, URZ, 0x1, UR9 ;  /* 0x00000001ff097899 */ /* 0x000fe40008011609 */
[----:B------:R-:W-:Y:S08]  /*0570*/  BSSY.RECONVERGENT B0, `(.L_x_21) ;  /* 0x0000015000007945 */ /* 0x000ff00003800200 */
[----:B---3--:R-:W-:Y:S05]  /*0580*/  @!P2 BRA `(.L_x_22) ;  /* 0x00000000004ca947 */ /* 0x008fea0003800000 */
[----:B------:R-:W-:-:S05]  /*0590*/  IMAD R4, R3, UR9, RZ ;  /* 0x0000000903047c24 */ /* 0x000fca000f8e02ff */
[----:B------:R-:W-:-:S05]  /*05a0*/  LEA R4, R4, UR9, 0x1 ;  /* 0x0000000904047c11 */ /* 0x000fca000f8e08ff */
[----:B0-2---:R-:W-:-:S04]  /*05b0*/  VIADD R7, R4, UR9 ;  /* 0x0000000904077c36 */ /* 0x005fc80008000000 */
[C---:B-1----:R-:W-:Y:S01]  /*05c0*/  VIADD R8, R7.reuse, 0xffffffff ;  /* 0xffffffff07087836 */ /* 0x042fe20000000000 */
[----:B------:R-:W-:-:S04]  /*05d0*/  IADD3 R9, PT, PT, R7, 0x3, RZ ;  /* 0x0000000307097810 */ /* 0x000fc80007ffe0ff */
[----:B------:R-:W-:-:S04]  /*05e0*/  SHF.R.U32.HI R8, RZ, R9, R8 ;  /* 0x00000009ff087219 */ /* 0x000fc80000011608 */
[----:B------:R-:W-:Y:S01]  /*05f0*/  LEA.HI R8, R8, R7, RZ, 0x18 ;  /* 0x0000000708087211 */ /* 0x000fe200078fc0ff */
[----:B------:R-:W-:-:S03]  /*0600*/  VIADD R7, R4, 0xffffffff ;  /* 0xffffffff04077836 */ /* 0x000fc60000000000 */
[----:B------:R-:W-:Y:S01]  /*0610*/  LEA R9, R8, UR4, 0x2 ;  /* 0x0000000408097c11 */ /* 0x000fe2000f8e10ff */
[----:B------:R-:W-:-:S04]  /*0620*/  VIADD R8, R4, 0x3 ;  /* 0x0000000304087836 */ /* 0x000fc80000000000 */
        /* <DEDUP_REMOVED lines=9> */
.L_x_22:
[----:B------:R-:W-:Y:S05]  /*06c0*/  BSYNC.RECONVERGENT B0 ;  /* 0x0000000000007941 */ /* 0x000fea0003800200 */
.L_x_21:
[----:B------:R-:W-:-:S09]  /*06d0*/  UISETP.GT.U32.AND UP0, UPT, UR5, UR8, UPT ;  /* 0x000000080500728c */ /* 0x000fd2000bf04070 */
[----:B------:R-:W-:Y:S05]  /*06e0*/  BRA.U !UP0, `(.L_x_23) ;  /* 0xfffffffd08907547 */ /* 0x000fea000b83ffff */
.L_x_20:
[----:B------:R-:W-:Y:S08]  /*06f0*/  BAR.SYNC.DEFER_BLOCKING 0x0 ;  /* 0x0000000000007b1d */ /* 0x000ff00000010000 */
[----:B0123--:R-:W0:Y:S01]  /*0700*/  @!P0 LDC.64 R8, c[0x0][0x388] ;  /* 0x0000e200ff088b82 */ /* 0x00fe220000000a00 */
[----:B------:R-:W1:Y:S01]  /*0710*/  @!P0 LDS R3, [R6] ;  /* 0x0000000006038984 */ /* 0x000e620000000800 */
[----:B0-----:R-:W-:-:S05]  /*0720*/  @!P0 IMAD.WIDE.U32 R8, R2, 0x4, R8 ;  /* 0x0000000402088825 */ /* 0x001fca00078e0008 */
[----:B-1----:R0:W-:Y:S01]  /*0730*/  @!P0 STG.E desc[UR10][R8.64], R3 ;  /* 0x0000000308008986 */ /* 0x0021e2000c10190a */
[----:B------:R-:W-:Y:S05]  /*0740*/  @P1 EXIT ;  /* 0x000000000000194d */ /* 0x000fea0003800000 */
[----:B------:R-:W1:Y:S01]  /*0750*/  LDS R5, [R5] ;  /* 0x0000000005057984 */ /* 0x000e620000000800 */
[----:B0-----:R-:W0:Y:S02]  /*0760*/  LDC.64 R2, c[0x0][0x388] ;  /* 0x0000e200ff027b82 */ /* 0x001e240000000a00 */
[----:B0-----:R-:W-:-:S05]  /*0770*/  IMAD.WIDE.U32 R2, R0, 0x4, R2 ;  /* 0x0000000400027825 */ /* 0x001fca00078e0002 */
[----:B-1----:R-:W-:Y:S01]  /*0780*/  STG.E desc[UR10][R2.64], R5 ;  /* 0x0000000502007986 */ /* 0x002fe2000c10190a */
[----:B------:R-:W-:Y:S05]  /*0790*/  EXIT ;  /* 0x000000000000794d */ /* 0x000fea0003800000 */
.L_x_24:
        /* <DEDUP_REMOVED lines=14> */
.L_x_28:


//--------------------- .nv.shared._Z10uniformAddjPjS_ --------------------------
	.section	.nv.shared._Z10uniformAddjPjS_,"aw",@nobits
	.sectionflags	@""
	.align	16
.nv.shared._Z10uniformAddjPjS_:
	.zero		1040


//--------------------- .nv.shared.reserved.0     --------------------------
	.section	.nv.shared.reserved.0,"aw",@nobits
	.weak		__nv_reservedSMEM_offset_0_alias
	.size		__nv_reservedSMEM_offset_0_alias, 0, 64
	.other		__nv_reservedSMEM_offset_0_alias,@"STO_CUDA_RESERVED_SHARED STV_DEFAULT"
__nv_reservedSMEM_offset_0_alias:
	.zero		0
	.zero		64


//--------------------- .nv.shared._Z18scan_inter2_kernelPjj --------------------------
	.section	.nv.shared._Z18scan_inter2_kernelPjj,"aw",@nobits
	.sectionflags	@""
	.align	16
	.zero		1024


//--------------------- .nv.shared._Z18scan_inter1_kernelPjj --------------------------
	.section	.nv.shared._Z18scan_inter1_kernelPjj,"aw",@nobits
	.sectionflags	@""
	.align	16
	.zero		1024


//--------------------- .nv.shared._Z14scan_L1_kerneljPjS_ --------------------------
	.section	.nv.shared._Z14scan_L1_kerneljPjS_,"aw",@nobits
	.sectionflags	@""
	.align	16
.nv.shared._Z14scan_L1_kerneljPjS_:
	.zero		5392


//--------------------- .nv.constant0._Z10uniformAddjPjS_ --------------------------
	.section	.nv.constant0._Z10uniformAddjPjS_,"a",@progbits
	.sectionflags	@""
	.align	4
.nv.constant0._Z10uniformAddjPjS_:
	.zero		920


//--------------------- .nv.constant0._Z18scan_inter2_kernelPjj --------------------------
	.section	.nv.constant0._Z18scan_inter2_kernelPjj,"a",@progbits
	.sectionflags	@""
	.align	4
.nv.constant0._Z18scan_inter2_kernelPjj:
	.zero		908


//--------------------- .nv.constant0._Z18scan_inter1_kernelPjj --------------------------
	.section	.nv.constant0._Z18scan_inter1_kernelPjj,"a",@progbits
	.sectionflags	@""
	.align	4
.nv.constant0._Z18scan_inter1_kernelPjj:
	.zero		908


//--------------------- .nv.constant0._Z14scan_L1_kerneljPjS_ --------------------------
	.section	.nv.constant0._Z14scan_L1_kerneljPjS_,"a",@progbits
	.sectionflags	@""
	.align	4
.nv.constant0._Z14scan_L1_kerneljPjS_:
	.zero		920


//--------------------- SYMBOLS --------------------------

	.type		.nv.reservedSmem.offset0,@object
	.size		.nv.reservedSmem.offset0,0x4
	.type		.nv.reservedSmem.cap,@object
	.size		.nv.reservedSmem.cap,0x4
